	.target	sm_90a

	.elftype	@"ET_EXEC"


//--------------------- .note.nv.tkinfo           --------------------------
	.section	.note.nv.tkinfo,"",@"SHT_NOTE"
	.sectionflags	@"SHF_NOTE_NV_TKINFO"
	.tkinfo
        /*0018*/ 	.word	0x00000002
        /*0030*/ 	.string	""
        /*0030*/ 	.string	"ptxas"
        /*0030*/ 	.string	"Cuda compilation tools, release 13.0, V13.0.88"
        /*0030*/ 	.string	"Build cuda_13.0.r13.0/compiler.36424714_0"
        /*0030*/ 	.string	"-arch sm_90a -m 64 "



//--------------------- .note.nv.cuinfo           --------------------------
	.section	.note.nv.cuinfo,"",@"SHT_NOTE"
	.sectionflags	@"SHF_NOTE_NV_CUINFO"
        /*0018*/ 	.short	0x0002
        /*001a*/ 	.short	0x005a
        /*001c*/ 	.short	0x0082
	.zero		2


//--------------------- .nv.info                  --------------------------
	.section	.nv.info,"",@"SHT_CUDA_INFO"
	.align	4


	//----- nvinfo : EIATTR_REGCOUNT
	.align		4
        /*0000*/ 	.byte	0x04, 0x2f
        /*0002*/ 	.short	(.L_15 - .L_14)
	.align		4
.L_14:
        /*0004*/ 	.word	index@(_ZN7cutlass13device_kernelINS_4gemm6kernel13GemmUniversalIN4cute5tupleIJiiiiEEENS1_10collective13CollectiveMmaINS1_34MainloopSm90TmaGmmaWarpSpecializedILi6ENS5_IJNS4_1CILi1EEESB_SB_EEENS1_35KernelTmaWarpSpecializedCooperativeEEENS5_IJNSA_ILi256EEENSA_ILi8EEENSA_ILi64EEEEEENS_6half_tENS5_IJlSB_lEEESJ_SK_NS4_8TiledMMAINS4_8MMA_AtomIJNS4_4SM904GMMA24MMA_64x8x16_F32F16F16_SSILNSO_5MajorE0ELSQ_0ELNSO_7ScaleInE1ELSR_1EEEEEENS4_6LayoutINS5_IJNSA_ILi2EEESB_SB_EEENS5_IJSB_NSA_ILi0EEESX_EEEEENS5_IJNS4_10UnderscoreES10_S10_EEEEENS4_13SM90_TMA_LOADENS4_14ComposedLayoutINS4_7SwizzleILi3ELi4ELi3EEENS4_18smem_ptr_flag_bitsILi16EEENSU_INS5_IJSG_SH_EEENS5_IJSH_SB_EEEEEEEvNS4_8identityES13_S1C_vS1D_EENS_8epilogue10collective6detail29Sm90TmaWarpSpecializedAdapterINS1G_15DefaultEpilogueISJ_SK_SK_NS1F_6thread17LinearCombinationISJ_Li1EffLNS1K_9ScaleType4KindE0ELNS_15FloatRoundStyleE2ESJ_EENS1_15EpilogueDefaultEEEEEvvEEEEvNT_6ParamsE)
        /*0008*/ 	.word	0x000000a8


	//----- nvinfo : EIATTR_FRAME_SIZE
	.align		4
.L_15:
        /*000c*/ 	.byte	0x04, 0x11
        /*000e*/ 	.short	(.L_17 - .L_16)
	.align		4
.L_16:
        /*0010*/ 	.word	index@(_ZN7cutlass13device_kernelINS_4gemm6kernel13GemmUniversalIN4cute5tupleIJiiiiEEENS1_10collective13CollectiveMmaINS1_34MainloopSm90TmaGmmaWarpSpecializedILi6ENS5_IJNS4_1CILi1EEESB_SB_EEENS1_35KernelTmaWarpSpecializedCooperativeEEENS5_IJNSA_ILi256EEENSA_ILi8EEENSA_ILi64EEEEEENS_6half_tENS5_IJlSB_lEEESJ_SK_NS4_8TiledMMAINS4_8MMA_AtomIJNS4_4SM904GMMA24MMA_64x8x16_F32F16F16_SSILNSO_5MajorE0ELSQ_0ELNSO_7ScaleInE1ELSR_1EEEEEENS4_6LayoutINS5_IJNSA_ILi2EEESB_SB_EEENS5_IJSB_NSA_ILi0EEESX_EEEEENS5_IJNS4_10UnderscoreES10_S10_EEEEENS4_13SM90_TMA_LOADENS4_14ComposedLayoutINS4_7SwizzleILi3ELi4ELi3EEENS4_18smem_ptr_flag_bitsILi16EEENSU_INS5_IJSG_SH_EEENS5_IJSH_SB_EEEEEEEvNS4_8identityES13_S1C_vS1D_EENS_8epilogue10collective6detail29Sm90TmaWarpSpecializedAdapterINS1G_15DefaultEpilogueISJ_SK_SK_NS1F_6thread17LinearCombinationISJ_Li1EffLNS1K_9ScaleType4KindE0ELNS_15FloatRoundStyleE2ESJ_EENS1_15EpilogueDefaultEEEEEvvEEEEvNT_6ParamsE)
        /*0014*/ 	.word	0x00000000


	//----- nvinfo : EIATTR_MIN_STACK_SIZE
	.align		4
.L_17:
        /*0018*/ 	.byte	0x04, 0x12
        /*001a*/ 	.short	(.L_19 - .L_18)
	.align		4
.L_18:
        /*001c*/ 	.word	index@(_ZN7cutlass13device_kernelINS_4gemm6kernel13GemmUniversalIN4cute5tupleIJiiiiEEENS1_10collective13CollectiveMmaINS1_34MainloopSm90TmaGmmaWarpSpecializedILi6ENS5_IJNS4_1CILi1EEESB_SB_EEENS1_35KernelTmaWarpSpecializedCooperativeEEENS5_IJNSA_ILi256EEENSA_ILi8EEENSA_ILi64EEEEEENS_6half_tENS5_IJlSB_lEEESJ_SK_NS4_8TiledMMAINS4_8MMA_AtomIJNS4_4SM904GMMA24MMA_64x8x16_F32F16F16_SSILNSO_5MajorE0ELSQ_0ELNSO_7ScaleInE1ELSR_1EEEEEENS4_6LayoutINS5_IJNSA_ILi2EEESB_SB_EEENS5_IJSB_NSA_ILi0EEESX_EEEEENS5_IJNS4_10UnderscoreES10_S10_EEEEENS4_13SM90_TMA_LOADENS4_14ComposedLayoutINS4_7SwizzleILi3ELi4ELi3EEENS4_18smem_ptr_flag_bitsILi16EEENSU_INS5_IJSG_SH_EEENS5_IJSH_SB_EEEEEEEvNS4_8identityES13_S1C_vS1D_EENS_8epilogue10collective6detail29Sm90TmaWarpSpecializedAdapterINS1G_15DefaultEpilogueISJ_SK_SK_NS1F_6thread17LinearCombinationISJ_Li1EffLNS1K_9ScaleType4KindE0ELNS_15FloatRoundStyleE2ESJ_EENS1_15EpilogueDefaultEEEEEvvEEEEvNT_6ParamsE)
        /*0020*/ 	.word	0x00000000
.L_19:


//--------------------- .nv.compat                --------------------------
	.section	.nv.compat,"",@"SHT_CUDA_COMPAT_INFO"
	.align	4
        /*0000*/ 	.byte	0x02, 0x09, 0x01, 0x00, 0x02, 0x02, 0x04, 0x00, 0x02, 0x05, 0x05, 0x00, 0x03, 0x07, 0x01, 0x01
        /*0010*/ 	.byte	0x02, 0x03, 0x01, 0x00, 0x02, 0x06, 0x01, 0x00, 0x04, 0x0b, 0x08, 0x00, 0x00, 0x00, 0x00, 0x00
        /*0020*/ 	.byte	0x00, 0x00, 0x00, 0x00


//--------------------- .nv.info._ZN7cutlass13device_kernelINS_4gemm6kernel13GemmUniversalIN4cute5tupleIJiiiiEEENS1_10collective13CollectiveMmaINS1_34MainloopSm90TmaGmmaWarpSpecializedILi6ENS5_IJNS4_1CILi1EEESB_SB_EEENS1_35KernelTmaWarpSpecializedCooperativeEEENS5_IJNSA_ILi256EEENSA_ILi8EEENSA_ILi64EEEEEENS_6half_tENS5_IJlSB_lEEESJ_SK_NS4_8TiledMMAINS4_8MMA_AtomIJNS4_4SM904GMMA24MMA_64x8x16_F32F16F16_SSILNSO_5MajorE0ELSQ_0ELNSO_7ScaleInE1ELSR_1EEEEEENS4_6LayoutINS5_IJNSA_ILi2EEESB_SB_EEENS5_IJSB_NSA_ILi0EEESX_EEEEENS5_IJNS4_10UnderscoreES10_S10_EEEEENS4_13SM90_TMA_LOADENS4_14ComposedLayoutINS4_7SwizzleILi3ELi4ELi3EEENS4_18smem_ptr_flag_bitsILi16EEENSU_INS5_IJSG_SH_EEENS5_IJSH_SB_EEEEEEEvNS4_8identityES13_S1C_vS1D_EENS_8epilogue10collective6detail29Sm90TmaWarpSpecializedAdapterINS1G_15DefaultEpilogueISJ_SK_SK_NS1F_6thread17LinearCombinationISJ_Li1EffLNS1K_9ScaleType4KindE0ELNS_15FloatRoundStyleE2ESJ_EENS1_15EpilogueDefaultEEEEEvvEEEEvNT_6ParamsE --------------------------
	.section	.nv.info._ZN7cutlass13device_kernelINS_4gemm6kernel13GemmUniversalIN4cute5tupleIJiiiiEEENS1_10collective13CollectiveMmaINS1_34MainloopSm90TmaGmmaWarpSpecializedILi6ENS5_IJNS4_1CILi1EEESB_SB_EEENS1_35KernelTmaWarpSpecializedCooperativeEEENS5_IJNSA_ILi256EEENSA_ILi8EEENSA_ILi64EEEEEENS_6half_tENS5_IJlSB_lEEESJ_SK_NS4_8TiledMMAINS4_8MMA_AtomIJNS4_4SM904GMMA24MMA_64x8x16_F32F16F16_SSILNSO_5MajorE0ELSQ_0ELNSO_7ScaleInE1ELSR_1EEEEEENS4_6LayoutINS5_IJNSA_ILi2EEESB_SB_EEENS5_IJSB_NSA_ILi0EEESX_EEEEENS5_IJNS4_10UnderscoreES10_S10_EEEEENS4_13SM90_TMA_LOADENS4_14ComposedLayoutINS4_7SwizzleILi3ELi4ELi3EEENS4_18smem_ptr_flag_bitsILi16EEENSU_INS5_IJSG_SH_EEENS5_IJSH_SB_EEEEEEEvNS4_8identityES13_S1C_vS1D_EENS_8epilogue10collective6detail29Sm90TmaWarpSpecializedAdapterINS1G_15DefaultEpilogueISJ_SK_SK_NS1F_6thread17LinearCombinationISJ_Li1EffLNS1K_9ScaleType4KindE0ELNS_15FloatRoundStyleE2ESJ_EENS1_15EpilogueDefaultEEEEEvvEEEEvNT_6ParamsE,"",@"SHT_CUDA_INFO"
	.sectionflags	@""
	.align	4


	//----- nvinfo : EIATTR_CUDA_API_VERSION
	.align		4
        /*0000*/ 	.byte	0x04, 0x37
        /*0002*/ 	.short	(.L_21 - .L_20)
.L_20:
        /*0004*/ 	.word	0x00000082


	//----- nvinfo : EIATTR_KPARAM_INFO
	.align		4
.L_21:
        /*0008*/ 	.byte	0x04, 0x17
        /*000a*/ 	.short	(.L_23 - .L_22)
.L_22:
        /*000c*/ 	.word	0x00000000
        /*0010*/ 	.short	0x0000
        /*0012*/ 	.short	0x0070
        /*0014*/ 	.byte	0x00, 0xf0, 0x01, 0x10


	//----- nvinfo : EIATTR_SPARSE_MMA_MASK
	.align		4
.L_23:
        /*0018*/ 	.byte	0x03, 0x50
        /*001a*/ 	.short	0x0000


	//----- nvinfo : EIATTR_MAXREG_COUNT
	.align		4
        /*001c*/ 	.byte	0x03, 0x1b
        /*001e*/ 	.short	0x00a8


	//----- nvinfo : EIATTR_NUM_BARRIERS
	.align		4
        /*0020*/ 	.byte	0x02, 0x4c
        /*0022*/ 	.byte	0x01
	.zero		1


	//----- nvinfo : EIATTR_EXTERNS
	.align		4
        /*0024*/ 	.byte	0x04, 0x0f
        /*0026*/ 	.short	(.L_25 - .L_24)


	//   ....[0]....
	.align		4
.L_24:
        /*0028*/ 	.word	index@(__assertfail)


	//----- nvinfo : EIATTR_MERCURY_ISA_VERSION
	.align		4
.L_25:
        /*002c*/ 	.byte	0x03, 0x5f
        /*002e*/ 	.short	0x0101


	//----- nvinfo : EIATTR_INT_WARP_WIDE_INSTR_OFFSETS
	.align		4
        /*0030*/ 	.byte	0x04, 0x31
        /*0032*/ 	.short	(.L_27 - .L_26)


	//   ....[0]....
.L_26:
        /*0034*/ 	.word	0x000003f0


	//   ....[1]....
        /*0038*/ 	.word	0x00000400


	//   ....[2]....
        /*003c*/ 	.word	0x00000520


	//----- nvinfo : EIATTR_COOP_GROUP_MASK_REGIDS
	.align		4
.L_27:
        /*0040*/ 	.byte	0x04, 0x29
        /*0042*/ 	.short	(.L_29 - .L_28)


	//   ....[0]....
.L_28:
        /*0044*/ 	.word	0xffffffff


	//   ....[1]....
        /*0048*/ 	.word	0xffffffff


	//   ....[2]....
        /*004c*/ 	.word	0xffffffff


	//   ....[3]....
        /*0050*/ 	.word	0xffffffff


	//   ....[4]....
        /*0054*/ 	.word	0xffffffff


	//----- nvinfo : EIATTR_COOP_GROUP_INSTR_OFFSETS
	.align		4
.L_29:
        /*0058*/ 	.byte	0x04, 0x28
        /*005a*/ 	.short	(.L_31 - .L_30)


	//   ....[0]....
.L_30:
        /*005c*/ 	.word	0x00000060


	//   ....[1]....
        /*0060*/ 	.word	0x00000070


	//   ....[2]....
        /*0064*/ 	.word	0x00000130


	//   ....[3]....
        /*0068*/ 	.word	0x00000300


	//   ....[4]....
        /*006c*/ 	.word	0x000011a0


	//----- nvinfo : EIATTR_REG_RECONFIG
	.align		4
.L_31:
        /*0070*/ 	.byte	0x01, 0x54
	.zero		2


	//----- nvinfo : EIATTR_SYSCALL_OFFSETS
	.align		4
        /*0074*/ 	.byte	0x04, 0x46
        /*0076*/ 	.short	(.L_33 - .L_32)


	//   ....[0]....
.L_32:
        /*0078*/ 	.word	0x00001360


	//----- nvinfo : EIATTR_MBARRIER_INSTR_OFFSETS
	.align		4
.L_33:
        /*007c*/ 	.byte	0x04, 0x39
        /*007e*/ 	.short	(.L_35 - .L_34)


	//   ....[0]....
.L_34:
        /*0080*/ 	.word	0x00000230
        /*0084*/ 	.word	0x000000ff
        /*0088*/ 	.word	0x00000000
        /*008c*/ 	.short	0x0100
        /*008e*/ 	.byte	0x08
	.zero		1


	//   ....[1]....
        /*0090*/ 	.word	0x00000240
        /*0094*/ 	.word	0x000000ff
        /*0098*/ 	.word	0x00000030
        /*009c*/ 	.short	0x0100
        /*009e*/ 	.byte	0x08
	.zero		1


	//   ....[2]....
        /*00a0*/ 	.word	0x00000250
        /*00a4*/ 	.word	0x000000ff
        /*00a8*/ 	.word	0x00000008
        /*00ac*/ 	.short	0x0100
        /*00ae*/ 	.byte	0x08
	.zero		1


	//   ....[3]....
        /*00b0*/ 	.word	0x00000260
        /*00b4*/ 	.word	0x000000ff
        /*00b8*/ 	.word	0x00000038
        /*00bc*/ 	.short	0x0100
        /*00be*/ 	.byte	0x08
	.zero		1


	//   ....[4]....
        /*00c0*/ 	.word	0x00000270
        /*00c4*/ 	.word	0x000000ff
        /*00c8*/ 	.word	0x00000010
        /*00cc*/ 	.short	0x0100
        /*00ce*/ 	.byte	0x08
	.zero		1


	//   ....[5]....
        /*00d0*/ 	.word	0x00000280
        /*00d4*/ 	.word	0x000000ff
        /*00d8*/ 	.word	0x00000040
        /*00dc*/ 	.short	0x0100
        /*00de*/ 	.byte	0x08
	.zero		1


	//   ....[6]....
        /*00e0*/ 	.word	0x00000290
        /*00e4*/ 	.word	0x000000ff
        /*00e8*/ 	.word	0x00000018
        /*00ec*/ 	.short	0x0100
        /*00ee*/ 	.byte	0x08
	.zero		1


	//   ....[7]....
        /*00f0*/ 	.word	0x000002a0
        /*00f4*/ 	.word	0x000000ff
        /*00f8*/ 	.word	0x00000048
        /*00fc*/ 	.short	0x0100
        /*00fe*/ 	.byte	0x08
	.zero		1


	//   ....[8]....
        /*0100*/ 	.word	0x000002b0
        /*0104*/ 	.word	0x000000ff
        /*0108*/ 	.word	0x00000020
        /*010c*/ 	.short	0x0100
        /*010e*/ 	.byte	0x08
	.zero		1


	//   ....[9]....
        /*0110*/ 	.word	0x000002c0
        /*0114*/ 	.word	0x000000ff
        /*0118*/ 	.word	0x00000050
        /*011c*/ 	.short	0x0100
        /*011e*/ 	.byte	0x08
	.zero		1


	//   ....[10]....
        /*0120*/ 	.word	0x000002d0
        /*0124*/ 	.word	0x000000ff
        /*0128*/ 	.word	0x00000028
        /*012c*/ 	.short	0x0100
        /*012e*/ 	.byte	0x08
	.zero		1


	//   ....[11]....
        /*0130*/ 	.word	0x000002e0
        /*0134*/ 	.word	0x000000ff
        /*0138*/ 	.word	0x00000058
        /*013c*/ 	.short	0x0100
        /*013e*/ 	.byte	0x08
	.zero		1


	//   ....[12]....
        /*0140*/ 	.word	0x000005a0
        /*0144*/ 	.word	0x000000ff
        /*0148*/ 	.word	0x00000070
        /*014c*/ 	.short	0x0100
        /*014e*/ 	.byte	0x08
	.zero		1


	//   ....[13]....
        /*0150*/ 	.word	0x00000600
        /*0154*/ 	.word	0x000000ff
        /*0158*/ 	.word	0x00000078
        /*015c*/ 	.short	0x0100
        /*015e*/ 	.byte	0x08
	.zero		1


	//   ....[14]....
        /*0160*/ 	.word	0x00001420
        /*0164*/ 	.word	0x00000003
        /*0168*/ 	.word	0x00000000
        /*016c*/ 	.short	0x010a
        /*016e*/ 	.byte	0x3f
	.zero		1


	//   ....[15]....
        /*0170*/ 	.word	0x00001480
        /*0174*/ 	.word	0x00000003
        /*0178*/ 	.word	0x00000000
        /*017c*/ 	.short	0x010a
        /*017e*/ 	.byte	0x3f
	.zero		1


	//   ....[16]....
        /*0180*/ 	.word	0x00001980
        /*0184*/ 	.word	0x00000004
        /*0188*/ 	.word	0x00000000
        /*018c*/ 	.short	0x010a
        /*018e*/ 	.byte	0x3f
	.zero		1


	//   ....[17]....
        /*0190*/ 	.word	0x000019c0
        /*0194*/ 	.word	0x00000004
        /*0198*/ 	.word	0x00000000
        /*019c*/ 	.short	0x010a
        /*019e*/ 	.byte	0x3f
	.zero		1


	//   ....[18]....
        /*01a0*/ 	.word	0x00001da0
        /*01a4*/ 	.word	0x00000003
        /*01a8*/ 	.word	0x00000000
        /*01ac*/ 	.short	0x0101
        /*01ae*/ 	.byte	0x3f
	.zero		1


	//   ....[19]....
        /*01b0*/ 	.word	0x00001f60
        /*01b4*/ 	.word	0x00000000
        /*01b8*/ 	.word	0x00000000
        /*01bc*/ 	.short	0x0101
        /*01be*/ 	.byte	0x3f
	.zero		1


	//   ....[20]....
        /*01c0*/ 	.word	0x00003ee0
        /*01c4*/ 	.word	0x0000000e
        /*01c8*/ 	.word	0x00000030
        /*01cc*/ 	.short	0x010a
        /*01ce*/ 	.byte	0x3f
	.zero		1


	//   ....[21]....
        /*01d0*/ 	.word	0x00004270
        /*01d4*/ 	.word	0x00000005
        /*01d8*/ 	.word	0x00000078
        /*01dc*/ 	.short	0x0101
        /*01de*/ 	.byte	0x3f
	.zero		1


	//   ....[22]....
        /*01e0*/ 	.word	0x000049d0
        /*01e4*/ 	.word	0x00000007
        /*01e8*/ 	.word	0x00000000
        /*01ec*/ 	.short	0x010a
        /*01ee*/ 	.byte	0x3f
	.zero		1


	//   ....[23]....
        /*01f0*/ 	.word	0x00004a50
        /*01f4*/ 	.word	0x00000008
        /*01f8*/ 	.word	0x00000000
        /*01fc*/ 	.short	0x010a
        /*01fe*/ 	.byte	0x3f
	.zero		1


	//   ....[24]....
        /*0200*/ 	.word	0x00004ae0
        /*0204*/ 	.word	0x00000009
        /*0208*/ 	.word	0x00000000
        /*020c*/ 	.short	0x010a
        /*020e*/ 	.byte	0x3f
	.zero		1


	//   ....[25]....
        /*0210*/ 	.word	0x00004b70
        /*0214*/ 	.word	0x00000008
        /*0218*/ 	.word	0x00000000
        /*021c*/ 	.short	0x010a
        /*021e*/ 	.byte	0x3f
	.zero		1


	//   ....[26]....
        /*0220*/ 	.word	0x00004c00
        /*0224*/ 	.word	0x0000000b
        /*0228*/ 	.word	0x00000000
        /*022c*/ 	.short	0x010a
        /*022e*/ 	.byte	0x3f
	.zero		1


	//   ....[27]....
        /*0230*/ 	.word	0x00004c90
        /*0234*/ 	.word	0x00000003
        /*0238*/ 	.word	0x00000000
        /*023c*/ 	.short	0x010a
        /*023e*/ 	.byte	0x3f
	.zero		1


	//   ....[28]....
        /*0240*/ 	.word	0x00004cf0
        /*0244*/ 	.word	0x00000003
        /*0248*/ 	.word	0x00000000
        /*024c*/ 	.short	0x010a
        /*024e*/ 	.byte	0x3f
	.zero		1


	//   ....[29]....
        /*0250*/ 	.word	0x00004d40
        /*0254*/ 	.word	0x00000004
        /*0258*/ 	.word	0x00000000
        /*025c*/ 	.short	0x010a
        /*025e*/ 	.byte	0x3f
	.zero		1


	//   ....[30]....
        /*0260*/ 	.word	0x00004e10
        /*0264*/ 	.word	0x0000000e
        /*0268*/ 	.word	0x00000030
        /*026c*/ 	.short	0x010a
        /*026e*/ 	.byte	0x3f
	.zero		1


	//   ....[31]....
        /*0270*/ 	.word	0x00004ee0
        /*0274*/ 	.word	0x00000007
        /*0278*/ 	.word	0x00000000
        /*027c*/ 	.short	0x010a
        /*027e*/ 	.byte	0x3f
	.zero		1


	//   ....[32]....
        /*0280*/ 	.word	0x00004f30
        /*0284*/ 	.word	0x00000008
        /*0288*/ 	.word	0x00000000
        /*028c*/ 	.short	0x010a
        /*028e*/ 	.byte	0x3f
	.zero		1


	//   ....[33]....
        /*0290*/ 	.word	0x00004f80
        /*0294*/ 	.word	0x00000009
        /*0298*/ 	.word	0x00000000
        /*029c*/ 	.short	0x010a
        /*029e*/ 	.byte	0x3f
	.zero		1


	//   ....[34]....
        /*02a0*/ 	.word	0x00004fd0
        /*02a4*/ 	.word	0x00000008
        /*02a8*/ 	.word	0x00000000
        /*02ac*/ 	.short	0x010a
        /*02ae*/ 	.byte	0x3f
	.zero		1


	//   ....[35]....
        /*02b0*/ 	.word	0x00005020
        /*02b4*/ 	.word	0x0000000b
        /*02b8*/ 	.word	0x00000000
        /*02bc*/ 	.short	0x010a
        /*02be*/ 	.byte	0x3f
	.zero		1


	//----- nvinfo : EIATTR_NUM_MBARRIERS
	.align		4
.L_35:
        /*02c0*/ 	.byte	0x03, 0x38
        /*02c2*/ 	.short	0x000e


	//----- nvinfo : EIATTR_EXIT_INSTR_OFFSETS
	.align		4
        /*02c4*/ 	.byte	0x04, 0x1c
        /*02c6*/ 	.short	(.L_37 - .L_36)


	//   ....[0]....
.L_36:
        /*02c8*/ 	.word	0x000006a0


	//   ....[1]....
        /*02cc*/ 	.word	0x00000f70


	//   ....[2]....
        /*02d0*/ 	.word	0x000035c0


	//   ....[3]....
        /*02d4*/ 	.word	0x00003bf0


	//   ....[4]....
        /*02d8*/ 	.word	0x00004ce0


	//----- nvinfo : EIATTR_MAX_THREADS
	.align		4
.L_37:
        /*02dc*/ 	.byte	0x04, 0x05
        /*02de*/ 	.short	(.L_39 - .L_38)
.L_38:
        /*02e0*/ 	.word	0x00000180
        /*02e4*/ 	.word	0x00000001
        /*02e8*/ 	.word	0x00000001


	//----- nvinfo : EIATTR_CRS_STACK_SIZE
	.align		4
.L_39:
        /*02ec*/ 	.byte	0x04, 0x1e
        /*02ee*/ 	.short	(.L_41 - .L_40)
.L_40:
        /*02f0*/ 	.word	0x00000000


	//----- nvinfo : EIATTR_CBANK_PARAM_SIZE
	.align		4
.L_41:
        /*02f4*/ 	.byte	0x03, 0x19
        /*02f6*/ 	.short	0x0470


	//----- nvinfo : EIATTR_PARAM_CBANK
	.align		4
        /*02f8*/ 	.byte	0x04, 0x0a
        /*02fa*/ 	.short	(.L_43 - .L_42)
	.align		4
.L_42:
        /*02fc*/ 	.word	index@(.nv.constant0._ZN7cutlass13device_kernelINS_4gemm6kernel13GemmUniversalIN4cute5tupleIJiiiiEEENS1_10collective13CollectiveMmaINS1_34MainloopSm90TmaGmmaWarpSpecializedILi6ENS5_IJNS4_1CILi1EEESB_SB_EEENS1_35KernelTmaWarpSpecializedCooperativeEEENS5_IJNSA_ILi256EEENSA_ILi8EEENSA_ILi64EEEEEENS_6half_tENS5_IJlSB_lEEESJ_SK_NS4_8TiledMMAINS4_8MMA_AtomIJNS4_4SM904GMMA24MMA_64x8x16_F32F16F16_SSILNSO_5MajorE0ELSQ_0ELNSO_7ScaleInE1ELSR_1EEEEEENS4_6LayoutINS5_IJNSA_ILi2EEESB_SB_EEENS5_IJSB_NSA_ILi0EEESX_EEEEENS5_IJNS4_10UnderscoreES10_S10_EEEEENS4_13SM90_TMA_LOADENS4_14ComposedLayoutINS4_7SwizzleILi3ELi4ELi3EEENS4_18smem_ptr_flag_bitsILi16EEENSU_INS5_IJSG_SH_EEENS5_IJSH_SB_EEEEEEEvNS4_8identityES13_S1C_vS1D_EENS_8epilogue10collective6detail29Sm90TmaWarpSpecializedAdapterINS1G_15DefaultEpilogueISJ_SK_SK_NS1F_6thread17LinearCombinationISJ_Li1EffLNS1K_9ScaleType4KindE0ELNS_15FloatRoundStyleE2ESJ_EENS1_15EpilogueDefaultEEEEEvvEEEEvNT_6ParamsE)
        /*0300*/ 	.short	0x0210
        /*0302*/ 	.short	0x0470


	//----- nvinfo : EIATTR_SW_WAR
	.align		4
.L_43:
        /*0304*/ 	.byte	0x04, 0x36
        /*0306*/ 	.short	(.L_45 - .L_44)
.L_44:
        /*0308*/ 	.word	0x00000008
.L_45:


//--------------------- .nv.callgraph             --------------------------
	.section	.nv.callgraph,"",@"SHT_CUDA_CALLGRAPH"
	.align	4
	.sectionentsize	8
	.align		4
        /*0000*/ 	.word	0x00000000
	.align		4
        /*0004*/ 	.word	0xffffffff
	.align		4
        /*0008*/ 	.word	index@(_ZN7cutlass13device_kernelINS_4gemm6kernel13GemmUniversalIN4cute5tupleIJiiiiEEENS1_10collective13CollectiveMmaINS1_34MainloopSm90TmaGmmaWarpSpecializedILi6ENS5_IJNS4_1CILi1EEESB_SB_EEENS1_35KernelTmaWarpSpecializedCooperativeEEENS5_IJNSA_ILi256EEENSA_ILi8EEENSA_ILi64EEEEEENS_6half_tENS5_IJlSB_lEEESJ_SK_NS4_8TiledMMAINS4_8MMA_AtomIJNS4_4SM904GMMA24MMA_64x8x16_F32F16F16_SSILNSO_5MajorE0ELSQ_0ELNSO_7ScaleInE1ELSR_1EEEEEENS4_6LayoutINS5_IJNSA_ILi2EEESB_SB_EEENS5_IJSB_NSA_ILi0EEESX_EEEEENS5_IJNS4_10UnderscoreES10_S10_EEEEENS4_13SM90_TMA_LOADENS4_14ComposedLayoutINS4_7SwizzleILi3ELi4ELi3EEENS4_18smem_ptr_flag_bitsILi16EEENSU_INS5_IJSG_SH_EEENS5_IJSH_SB_EEEEEEEvNS4_8identityES13_S1C_vS1D_EENS_8epilogue10collective6detail29Sm90TmaWarpSpecializedAdapterINS1G_15DefaultEpilogueISJ_SK_SK_NS1F_6thread17LinearCombinationISJ_Li1EffLNS1K_9ScaleType4KindE0ELNS_15FloatRoundStyleE2ESJ_EENS1_15EpilogueDefaultEEEEEvvEEEEvNT_6ParamsE)
	.align		4
        /*000c*/ 	.word	index@(__assertfail)
	.align		4
        /*0010*/ 	.word	0x00000000
	.align		4
        /*0014*/ 	.word	0xfffffffe
	.align		4
        /*0018*/ 	.word	0x00000000
	.align		4
        /*001c*/ 	.word	0xfffffffd
	.align		4
        /*0020*/ 	.word	0x00000000
	.align		4
        /*0024*/ 	.word	0xfffffffc


//--------------------- .nv.constant4             --------------------------
	.section	.nv.constant4,"a",@progbits
	.align	8
	.align		8
.nv.constant4:
        /*0000*/ 	.dword	__assertfail
	.align		8
        /*0008*/ 	.dword	__unnamed_1
	.align		8
        /*0010*/ 	.dword	_ZN39_INTERNAL_8982ad5d_4_k_cu_78284ba3_81594cuda3std3__45__cpo5beginE
	.align		8
        /*0018*/ 	.dword	_ZN39_INTERNAL_8982ad5d_4_k_cu_78284ba3_81594cuda3std3__45__cpo3endE
	.align		8
        /*0020*/ 	.dword	_ZN39_INTERNAL_8982ad5d_4_k_cu_78284ba3_81594cuda3std3__45__cpo6cbeginE
	.align		8
        /*0028*/ 	.dword	_ZN39_INTERNAL_8982ad5d_4_k_cu_78284ba3_81594cuda3std3__45__cpo4cendE
	.align		8
        /*0030*/ 	.dword	_ZN39_INTERNAL_8982ad5d_4_k_cu_78284ba3_81594cuda3std3__441_GLOBAL__N__8982ad5d_4_k_cu_78284ba3_81596ignoreE
	.align		8
        /*0038*/ 	.dword	_ZN39_INTERNAL_8982ad5d_4_k_cu_78284ba3_81594cuda3std3__419piecewise_constructE
	.align		8
        /*0040*/ 	.dword	_ZN39_INTERNAL_8982ad5d_4_k_cu_78284ba3_81594cuda3std3__48in_placeE
	.align		8
        /*0048*/ 	.dword	_ZN39_INTERNAL_8982ad5d_4_k_cu_78284ba3_81594cuda3std6ranges3__45__cpo4swapE
	.align		8
        /*0050*/ 	.dword	_ZN39_INTERNAL_8982ad5d_4_k_cu_78284ba3_81594cuda3std6ranges3__45__cpo9iter_moveE
	.align		8
        /*0058*/ 	.dword	_ZN39_INTERNAL_8982ad5d_4_k_cu_78284ba3_81594cute7productE
	.align		8
        /*0060*/ 	.dword	_ZN39_INTERNAL_8982ad5d_4_k_cu_78284ba3_81594cute1_E
	.align		8
        /*0068*/ 	.dword	$str$22
	.align		8
        /*0070*/ 	.dword	$str$23


//--------------------- .text._ZN7cutlass13device_kernelINS_4gemm6kernel13GemmUniversalIN4cute5tupleIJiiiiEEENS1_10collective13CollectiveMmaINS1_34MainloopSm90TmaGmmaWarpSpecializedILi6ENS5_IJNS4_1CILi1EEESB_SB_EEENS1_35KernelTmaWarpSpecializedCooperativeEEENS5_IJNSA_ILi256EEENSA_ILi8EEENSA_ILi64EEEEEENS_6half_tENS5_IJlSB_lEEESJ_SK_NS4_8TiledMMAINS4_8MMA_AtomIJNS4_4SM904GMMA24MMA_64x8x16_F32F16F16_SSILNSO_5MajorE0ELSQ_0ELNSO_7ScaleInE1ELSR_1EEEEEENS4_6LayoutINS5_IJNSA_ILi2EEESB_SB_EEENS5_IJSB_NSA_ILi0EEESX_EEEEENS5_IJNS4_10UnderscoreES10_S10_EEEEENS4_13SM90_TMA_LOADENS4_14ComposedLayoutINS4_7SwizzleILi3ELi4ELi3EEENS4_18smem_ptr_flag_bitsILi16EEENSU_INS5_IJSG_SH_EEENS5_IJSH_SB_EEEEEEEvNS4_8identityES13_S1C_vS1D_EENS_8epilogue10collective6detail29Sm90TmaWarpSpecializedAdapterINS1G_15DefaultEpilogueISJ_SK_SK_NS1F_6thread17LinearCombinationISJ_Li1EffLNS1K_9ScaleType4KindE0ELNS_15FloatRoundStyleE2ESJ_EENS1_15EpilogueDefaultEEEEEvvEEEEvNT_6ParamsE --------------------------
	.section	.text._ZN7cutlass13device_kernelINS_4gemm6kernel13GemmUniversalIN4cute5tupleIJiiiiEEENS1_10collective13CollectiveMmaINS1_34MainloopSm90TmaGmmaWarpSpecializedILi6ENS5_IJNS4_1CILi1EEESB_SB_EEENS1_35KernelTmaWarpSpecializedCooperativeEEENS5_IJNSA_ILi256EEENSA_ILi8EEENSA_ILi64EEEEEENS_6half_tENS5_IJlSB_lEEESJ_SK_NS4_8TiledMMAINS4_8MMA_AtomIJNS4_4SM904GMMA24MMA_64x8x16_F32F16F16_SSILNSO_5MajorE0ELSQ_0ELNSO_7ScaleInE1ELSR_1EEEEEENS4_6LayoutINS5_IJNSA_ILi2EEESB_SB_EEENS5_IJSB_NSA_ILi0EEESX_EEEEENS5_IJNS4_10UnderscoreES10_S10_EEEEENS4_13SM90_TMA_LOADENS4_14ComposedLayoutINS4_7SwizzleILi3ELi4ELi3EEENS4_18smem_ptr_flag_bitsILi16EEENSU_INS5_IJSG_SH_EEENS5_IJSH_SB_EEEEEEEvNS4_8identityES13_S1C_vS1D_EENS_8epilogue10collective6detail29Sm90TmaWarpSpecializedAdapterINS1G_15DefaultEpilogueISJ_SK_SK_NS1F_6thread17LinearCombinationISJ_Li1EffLNS1K_9ScaleType4KindE0ELNS_15FloatRoundStyleE2ESJ_EENS1_15EpilogueDefaultEEEEEvvEEEEvNT_6ParamsE,"ax",@progbits
	.align	128
.text._ZN7cutlass13device_kernelINS_4gemm6kernel13GemmUniversalIN4cute5tupleIJiiiiEEENS1_10collective13CollectiveMmaINS1_34MainloopSm90TmaGmmaWarpSpecializedILi6ENS5_IJNS4_1CILi1EEESB_SB_EEENS1_35KernelTmaWarpSpecializedCooperativeEEENS5_IJNSA_ILi256EEENSA_ILi8EEENSA_ILi64EEEEEENS_6half_tENS5_IJlSB_lEEESJ_SK_NS4_8TiledMMAINS4_8MMA_AtomIJNS4_4SM904GMMA24MMA_64x8x16_F32F16F16_SSILNSO_5MajorE0ELSQ_0ELNSO_7ScaleInE1ELSR_1EEEEEENS4_6LayoutINS5_IJNSA_ILi2EEESB_SB_EEENS5_IJSB_NSA_ILi0EEESX_EEEEENS5_IJNS4_10UnderscoreES10_S10_EEEEENS4_13SM90_TMA_LOADENS4_14ComposedLayoutINS4_7SwizzleILi3ELi4ELi3EEENS4_18smem_ptr_flag_bitsILi16EEENSU_INS5_IJSG_SH_EEENS5_IJSH_SB_EEEEEEEvNS4_8identityES13_S1C_vS1D_EENS_8epilogue10collective6detail29Sm90TmaWarpSpecializedAdapterINS1G_15DefaultEpilogueISJ_SK_SK_NS1F_6thread17LinearCombinationISJ_Li1EffLNS1K_9ScaleType4KindE0ELNS_15FloatRoundStyleE2ESJ_EENS1_15EpilogueDefaultEEEEEvvEEEEvNT_6ParamsE:
        .type           _ZN7cutlass13device_kernelINS_4gemm6kernel13GemmUniversalIN4cute5tupleIJiiiiEEENS1_10collective13CollectiveMmaINS1_34MainloopSm90TmaGmmaWarpSpecializedILi6ENS5_IJNS4_1CILi1EEESB_SB_EEENS1_35KernelTmaWarpSpecializedCooperativeEEENS5_IJNSA_ILi256EEENSA_ILi8EEENSA_ILi64EEEEEENS_6half_tENS5_IJlSB_lEEESJ_SK_NS4_8TiledMMAINS4_8MMA_AtomIJNS4_4SM904GMMA24MMA_64x8x16_F32F16F16_SSILNSO_5MajorE0ELSQ_0ELNSO_7ScaleInE1ELSR_1EEEEEENS4_6LayoutINS5_IJNSA_ILi2EEESB_SB_EEENS5_IJSB_NSA_ILi0EEESX_EEEEENS5_IJNS4_10UnderscoreES10_S10_EEEEENS4_13SM90_TMA_LOADENS4_14ComposedLayoutINS4_7SwizzleILi3ELi4ELi3EEENS4_18smem_ptr_flag_bitsILi16EEENSU_INS5_IJSG_SH_EEENS5_IJSH_SB_EEEEEEEvNS4_8identityES13_S1C_vS1D_EENS_8epilogue10collective6detail29Sm90TmaWarpSpecializedAdapterINS1G_15DefaultEpilogueISJ_SK_SK_NS1F_6thread17LinearCombinationISJ_Li1EffLNS1K_9ScaleType4KindE0ELNS_15FloatRoundStyleE2ESJ_EENS1_15EpilogueDefaultEEEEEvvEEEEvNT_6ParamsE,@function
        .size           _ZN7cutlass13device_kernelINS_4gemm6kernel13GemmUniversalIN4cute5tupleIJiiiiEEENS1_10collective13CollectiveMmaINS1_34MainloopSm90TmaGmmaWarpSpecializedILi6ENS5_IJNS4_1CILi1EEESB_SB_EEENS1_35KernelTmaWarpSpecializedCooperativeEEENS5_IJNSA_ILi256EEENSA_ILi8EEENSA_ILi64EEEEEENS_6half_tENS5_IJlSB_lEEESJ_SK_NS4_8TiledMMAINS4_8MMA_AtomIJNS4_4SM904GMMA24MMA_64x8x16_F32F16F16_SSILNSO_5MajorE0ELSQ_0ELNSO_7ScaleInE1ELSR_1EEEEEENS4_6LayoutINS5_IJNSA_ILi2EEESB_SB_EEENS5_IJSB_NSA_ILi0EEESX_EEEEENS5_IJNS4_10UnderscoreES10_S10_EEEEENS4_13SM90_TMA_LOADENS4_14ComposedLayoutINS4_7SwizzleILi3ELi4ELi3EEENS4_18smem_ptr_flag_bitsILi16EEENSU_INS5_IJSG_SH_EEENS5_IJSH_SB_EEEEEEEvNS4_8identityES13_S1C_vS1D_EENS_8epilogue10collective6detail29Sm90TmaWarpSpecializedAdapterINS1G_15DefaultEpilogueISJ_SK_SK_NS1F_6thread17LinearCombinationISJ_Li1EffLNS1K_9ScaleType4KindE0ELNS_15FloatRoundStyleE2ESJ_EENS1_15EpilogueDefaultEEEEEvvEEEEvNT_6ParamsE,(.L_x_84 - _ZN7cutlass13device_kernelINS_4gemm6kernel13GemmUniversalIN4cute5tupleIJiiiiEEENS1_10collective13CollectiveMmaINS1_34MainloopSm90TmaGmmaWarpSpecializedILi6ENS5_IJNS4_1CILi1EEESB_SB_EEENS1_35KernelTmaWarpSpecializedCooperativeEEENS5_IJNSA_ILi256EEENSA_ILi8EEENSA_ILi64EEEEEENS_6half_tENS5_IJlSB_lEEESJ_SK_NS4_8TiledMMAINS4_8MMA_AtomIJNS4_4SM904GMMA24MMA_64x8x16_F32F16F16_SSILNSO_5MajorE0ELSQ_0ELNSO_7ScaleInE1ELSR_1EEEEEENS4_6LayoutINS5_IJNSA_ILi2EEESB_SB_EEENS5_IJSB_NSA_ILi0EEESX_EEEEENS5_IJNS4_10UnderscoreES10_S10_EEEEENS4_13SM90_TMA_LOADENS4_14ComposedLayoutINS4_7SwizzleILi3ELi4ELi3EEENS4_18smem_ptr_flag_bitsILi16EEENSU_INS5_IJSG_SH_EEENS5_IJSH_SB_EEEEEEEvNS4_8identityES13_S1C_vS1D_EENS_8epilogue10collective6detail29Sm90TmaWarpSpecializedAdapterINS1G_15DefaultEpilogueISJ_SK_SK_NS1F_6thread17LinearCombinationISJ_Li1EffLNS1K_9ScaleType4KindE0ELNS_15FloatRoundStyleE2ESJ_EENS1_15EpilogueDefaultEEEEEvvEEEEvNT_6ParamsE)
        .other          _ZN7cutlass13device_kernelINS_4gemm6kernel13GemmUniversalIN4cute5tupleIJiiiiEEENS1_10collective13CollectiveMmaINS1_34MainloopSm90TmaGmmaWarpSpecializedILi6ENS5_IJNS4_1CILi1EEESB_SB_EEENS1_35KernelTmaWarpSpecializedCooperativeEEENS5_IJNSA_ILi256EEENSA_ILi8EEENSA_ILi64EEEEEENS_6half_tENS5_IJlSB_lEEESJ_SK_NS4_8TiledMMAINS4_8MMA_AtomIJNS4_4SM904GMMA24MMA_64x8x16_F32F16F16_SSILNSO_5MajorE0ELSQ_0ELNSO_7ScaleInE1ELSR_1EEEEEENS4_6LayoutINS5_IJNSA_ILi2EEESB_SB_EEENS5_IJSB_NSA_ILi0EEESX_EEEEENS5_IJNS4_10UnderscoreES10_S10_EEEEENS4_13SM90_TMA_LOADENS4_14ComposedLayoutINS4_7SwizzleILi3ELi4ELi3EEENS4_18smem_ptr_flag_bitsILi16EEENSU_INS5_IJSG_SH_EEENS5_IJSH_SB_EEEEEEEvNS4_8identityES13_S1C_vS1D_EENS_8epilogue10collective6detail29Sm90TmaWarpSpecializedAdapterINS1G_15DefaultEpilogueISJ_SK_SK_NS1F_6thread17LinearCombinationISJ_Li1EffLNS1K_9ScaleType4KindE0ELNS_15FloatRoundStyleE2ESJ_EENS1_15EpilogueDefaultEEEEEvvEEEEvNT_6ParamsE,@"STO_CUDA_ENTRY STV_DEFAULT"
_ZN7cutlass13device_kernelINS_4gemm6kernel13GemmUniversalIN4cute5tupleIJiiiiEEENS1_10collective13CollectiveMmaINS1_34MainloopSm90TmaGmmaWarpSpecializedILi6ENS5_IJNS4_1CILi1EEESB_SB_EEENS1_35KernelTmaWarpSpecializedCooperativeEEENS5_IJNSA_ILi256EEENSA_ILi8EEENSA_ILi64EEEEEENS_6half_tENS5_IJlSB_lEEESJ_SK_NS4_8TiledMMAINS4_8MMA_AtomIJNS4_4SM904GMMA24MMA_64x8x16_F32F16F16_SSILNSO_5MajorE0ELSQ_0ELNSO_7ScaleInE1ELSR_1EEEEEENS4_6LayoutINS5_IJNSA_ILi2EEESB_SB_EEENS5_IJSB_NSA_ILi0EEESX_EEEEENS5_IJNS4_10UnderscoreES10_S10_EEEEENS4_13SM90_TMA_LOADENS4_14ComposedLayoutINS4_7SwizzleILi3ELi4ELi3EEENS4_18smem_ptr_flag_bitsILi16EEENSU_INS5_IJSG_SH_EEENS5_IJSH_SB_EEEEEEEvNS4_8identityES13_S1C_vS1D_EENS_8epilogue10collective6detail29Sm90TmaWarpSpecializedAdapterINS1G_15DefaultEpilogueISJ_SK_SK_NS1F_6thread17LinearCombinationISJ_Li1EffLNS1K_9ScaleType4KindE0ELNS_15FloatRoundStyleE2ESJ_EENS1_15EpilogueDefaultEEEEEvvEEEEvNT_6ParamsE:
[----:B------:R-:W0:Y:S01]  /*0000*/  LDC R1, c[0x0][0x28] ;  /* 0x00000a00ff017b82 */ /* 0x000e220000000800 */
[----:B------:R-:W1:Y:S01]  /*0010*/  S2R R2, SR_TID.X ;  /* 0x0000000000027919 */ /* 0x000e620000002100 */
[----:B------:R-:W-:Y:S01]  /*0020*/  ELECT P0, URZ, PT ;  /* 0x00000000003f782f */ /* 0x000fe20003800000 */
[----:B------:R-:W-:Y:S01]  /*0030*/  BSSY B0, `(.L_x_0) ;  /* 0x000000f000007945 */ /* 0x000fe20003800000 */
[--C-:B-1----:R-:W-:Y:S02]  /*0040*/  SHF.R.U32.HI R0, RZ, 0x5, R2.reuse ;  /* 0x00000005ff007819 */ /* 0x102fe40000011602 */
[----:B------:R-:W-:-:S03]  /*0050*/  SHF.R.U32.HI R7, RZ, 0x7, R2 ;  /* 0x00000007ff077819 */ /* 0x000fc60000011602 */
[----:B------:R-:W1:Y:S04]  /*0060*/  SHFL.IDX PT, R3, R0, RZ, 0x1f ;  /* 0x00001fff00037589 */ /* 0x000e6800000e0000 */
[----:B------:R2:W3:Y:S01]  /*0070*/  SHFL.IDX PT, R10, R7, RZ, 0x1f ;  /* 0x00001fff070a7589 */ /* 0x0004e200000e0000 */
[----:B-1----:R-:W-:-:S13]  /*0080*/  ISETP.NE.OR P0, PT, R3, RZ, !P0 ;  /* 0x000000ff0300720c */ /* 0x002fda0004705670 */
[----:B0-23--:R-:W-:Y:S05]  /*0090*/  @P0 BRA `(.L_x_1) ;  /* 0x0000000000200947 */ /* 0x00dfea0003800000 */
[----:B------:R-:W-:Y:S02]  /*00a0*/  ULDC.64 UR4, c[0x0][0x198] ;  /* 0x0000660000047ab9 */ /* 0x000fe40000000a00 */
[----:B------:R-:W-:Y:S02]  /*00b0*/  UIADD3 UR6, UP0, UR4, 0xf0, URZ ;  /* 0x000000f004067890 */ /* 0x000fe4000ff1e03f */
[----:B------:R-:W-:Y:S02]  /*00c0*/  UIADD3 UR4, UP1, UR4, 0x1f0, URZ ;  /* 0x000001f004047890 */ /* 0x000fe4000ff3e03f */
[----:B------:R-:W-:Y:S02]  /*00d0*/  UIADD3.X UR7, URZ, UR5, URZ, UP0, !UPT ;  /* 0x000000053f077290 */ /* 0x000fe400087fe43f */
[----:B------:R-:W-:-:S07]  /*00e0*/  UIADD3.X UR5, URZ, UR5, URZ, UP1, !UPT ;  /* 0x000000053f057290 */ /* 0x000fce0008ffe43f */
[----:B------:R0:W-:Y:S02]  /*00f0*/  UTMACCTL.PF [UR6] ;  /* 0x00000000060079b9 */ /* 0x0001e40008040000 */
[----:B------:R0:W-:Y:S02]  /*0100*/  UTMACCTL.PF [UR4] ;  /* 0x00000000040079b9 */ /* 0x0001e40008040000 */
[----:B0-----:R-:W-:Y:S01]  /*0110*/  NOP ;  /* 0x0000000000007918 */ /* 0x001fe20000000000 */
.L_x_1:
[----:B------:R-:W-:Y:S05]  /*0120*/  BSYNC B0 ;  /* 0x0000000000007941 */ /* 0x000fea0003800000 */
.L_x_0:
[----:B------:R-:W0:Y:S02]  /*0130*/  SHFL.IDX PT, R4, R0, RZ, 0x1f ;  /* 0x00001fff00047589 */ /* 0x000e2400000e0000 */
[----:B0-----:R-:W-:-:S13]  /*0140*/  ISETP.NE.AND P0, PT, R4, RZ, PT ;  /* 0x000000ff0400720c */ /* 0x001fda0003f05270 */
[----:B------:R-:W-:Y:S05]  /*0150*/  @P0 BRA `(.L_x_2) ;  /* 0x0000000000680947 */ /* 0x000fea0003800000 */
[----:B------:R-:W0:Y:S01]  /*0160*/  S2UR UR8, SR_CgaCtaId ;  /* 0x00000000000879c3 */ /* 0x000e220000008800 */
[----:B------:R-:W-:Y:S01]  /*0170*/  UMOV UR4, 0x400 ;  /* 0x0000040000047882 */ /* 0x000fe20000000000 */
[----:B------:R-:W-:Y:S01]  /*0180*/  UMOV UR5, 0x1 ;  /* 0x0000000100057882 */ /* 0x000fe20000000000 */
[----:B------:R-:W-:Y:S01]  /*0190*/  UMOV UR6, 0x100 ;  /* 0x0000010000067882 */ /* 0x000fe20000000000 */
[----:B------:R-:W-:Y:S01]  /*01a0*/  ELECT P0, URZ, PT ;  /* 0x00000000003f782f */ /* 0x000fe20003800000 */
[----:B------:R-:W-:-:S04]  /*01b0*/  UIADD3 UR6, -UR6, 0x100000, URZ ;  /* 0x0010000006067890 */ /* 0x000fc8000fffe13f */
[----:B------:R-:W-:Y:S02]  /*01c0*/  USHF.L.U32 UR7, UR6, 0xb, URZ ;  /* 0x0000000b06077899 */ /* 0x000fe4000800063f */
[----:B------:R-:W-:Y:S02]  /*01d0*/  USHF.L.U32 UR6, UR6, 0x1, URZ ;  /* 0x0000000106067899 */ /* 0x000fe4000800063f */
[----:B0-----:R-:W-:Y:S02]  /*01e0*/  ULEA UR8, UR8, UR4, 0x18 ;  /* 0x0000000408087291 */ /* 0x001fe4000f8ec03f */
[----:B------:R-:W-:-:S04]  /*01f0*/  UIADD3 UR4, -UR5, 0x100000, URZ ;  /* 0x0010000005047890 */ /* 0x000fc8000fffe13f */
[----:B------:R-:W-:Y:S02]  /*0200*/  USHF.L.U32 UR5, UR4, 0xb, URZ ;  /* 0x0000000b04057899 */ /* 0x000fe4000800063f */
[----:B------:R-:W-:Y:S01]  /*0210*/  USHF.L.U32 UR4, UR4, 0x1, URZ ;  /* 0x0000000104047899 */ /* 0x000fe2000800063f */
[----:B------:R-:W0:Y:S11]  /*0220*/  FENCE.VIEW.ASYNC.S ;  /* 0x00000000000073c6 */ /* 0x000e360000000000 */
[----:B0-----:R0:W1:Y:S01]  /*0230*/  SYNCS.EXCH.64 URZ, [UR8], UR4 ;  /* 0x00000004083f75b2 */ /* 0x0010620008000100 */
[----:B------:R0:W2:Y:S01]  /*0240*/  SYNCS.EXCH.64 URZ, [UR8+0x30], UR6 ;  /* 0x00003006083f75b2 */ /* 0x0000a20008000100 */
[----:B------:R0:W3:Y:S01]  /*0250*/  SYNCS.EXCH.64 URZ, [UR8+0x8], UR4 ;  /* 0x00000804083f75b2 */ /* 0x0000e20008000100 */
[----:B------:R0:W4:Y:S01]  /*0260*/  SYNCS.EXCH.64 URZ, [UR8+0x38], UR6 ;  /* 0x00003806083f75b2 */ /* 0x0001220008000100 */
[----:B------:R0:W0:Y:S01]  /*0270*/  SYNCS.EXCH.64 URZ, [UR8+0x10], UR4 ;  /* 0x00001004083f75b2 */ /* 0x0000220008000100 */
[----:B------:R0:W0:Y:S01]  /*0280*/  SYNCS.EXCH.64 URZ, [UR8+0x40], UR6 ;  /* 0x00004006083f75b2 */ /* 0x0000220008000100 */
[----:B------:R0:W0:Y:S01]  /*0290*/  SYNCS.EXCH.64 URZ, [UR8+0x18], UR4 ;  /* 0x00001804083f75b2 */ /* 0x0000220008000100 */
[----:B------:R0:W0:Y:S01]  /*02a0*/  SYNCS.EXCH.64 URZ, [UR8+0x48], UR6 ;  /* 0x00004806083f75b2 */ /* 0x0000220008000100 */
[----:B------:R0:W0:Y:S01]  /*02b0*/  SYNCS.EXCH.64 URZ, [UR8+0x20], UR4 ;  /* 0x00002004083f75b2 */ /* 0x0000220008000100 */
[----:B------:R0:W0:Y:S01]  /*02c0*/  SYNCS.EXCH.64 URZ, [UR8+0x50], UR6 ;  /* 0x00005006083f75b2 */ /* 0x0000220008000100 */
[----:B------:R0:W0:Y:S01]  /*02d0*/  SYNCS.EXCH.64 URZ, [UR8+0x28], UR4 ;  /* 0x00002804083f75b2 */ /* 0x0000220008000100 */
[----:B------:R0:W0:Y:S01]  /*02e0*/  SYNCS.EXCH.64 URZ, [UR8+0x58], UR6 ;  /* 0x00005806083f75b2 */ /* 0x0000220008000100 */
[----:B------:R-:W-:Y:S01]  /*02f0*/  NOP ;  /* 0x0000000000007918 */ /* 0x000fe20000000000 */
.L_x_2:
[----:B------:R-:W5:Y:S01]  /*0300*/  SHFL.IDX PT, R0, R0, RZ, 0x1f ;  /* 0x00001fff00007589 */ /* 0x000f6200000e0000 */
[----:B------:R-:W-:Y:S01]  /*0310*/  ELECT P0, URZ, PT ;  /* 0x00000000003f782f */ /* 0x000fe20003800000 */
[----:B------:R-:W1:Y:S01]  /*0320*/  LDC R19, c[0x0][0x65c] ;  /* 0x00019700ff137b82 */ /* 0x000e620000000800 */
[----:B0-----:R-:W-:Y:S01]  /*0330*/  UMOV UR4, 0x20 ;  /* 0x0000002000047882 */ /* 0x001fe20000000000 */
[----:B------:R-:W0:Y:S01]  /*0340*/  S2R R6, SR_CTAID.Y ;  /* 0x0000000000067919 */ /* 0x000e220000002600 */
[----:B------:R-:W-:Y:S01]  /*0350*/  NOP ;  /* 0x0000000000007918 */ /* 0x000fe20000000000 */
[----:B------:R-:W-:Y:S01]  /*0360*/  ISETP.NE.AND P2, PT, R10, RZ, PT ;  /* 0x000000ff0a00720c */ /* 0x000fe20003f45270 */
[----:B------:R-:W-:Y:S01]  /*0370*/  NOP ;  /* 0x0000000000007918 */ /* 0x000fe20000000000 */
[----:B------:R-:W2:Y:S01]  /*0380*/  S2R R4, SR_CTAID.X ;  /* 0x0000000000047919 */ /* 0x000ea20000002500 */
[----:B------:R-:W-:Y:S01]  /*0390*/  IMAD.MOV.U32 R5, RZ, RZ, RZ ;  /* 0x000000ffff057224 */ /* 0x000fe200078e00ff */
[----:B-----5:R-:W-:-:S02]  /*03a0*/  ISETP.NE.OR P0, PT, R0, RZ, !P0 ;  /* 0x000000ff0000720c */ /* 0x020fc40004705670 */
[----:B-1----:R-:W-:-:S04]  /*03b0*/  ISETP.NE.AND P3, PT, R19, 0x1, PT ;  /* 0x000000011300780c */ /* 0x002fc80003f65270 */
[----:B------:R-:W-:Y:S02]  /*03c0*/  P2R R0, PR, RZ, 0x8 ;  /* 0x00000008ff007803 */ /* 0x000fe40000000000 */
[----:B------:R-:W-:-:S04]  /*03d0*/  SHF.R.S32.HI R0, RZ, 0x1f, R3 ;  /* 0x0000001fff007819 */ /* 0x000fc80000011403 */
[----:B------:R-:W-:Y:S01]  /*03e0*/  LEA.HI R0, R0, R3, RZ, 0x2 ;  /* 0x0000000300007211 */ /* 0x000fe200078f10ff */
[----:B------:R-:W-:Y:S01]  /*03f0*/  VOTEU.ALL UP0, P0 ;  /* 0x00000000003f7886 */ /* 0x000fe20000000000 */
[----:B------:R-:W-:Y:S01]  /*0400*/  VOTEU.ALL UP1, P0 ;  /* 0x00000000003f7886 */ /* 0x000fe20000020000 */
[----:B------:R-:W2:Y:S01]  /*0410*/  @P3 LDC R17, c[0x0][0x10] ;  /* 0x00000400ff113b82 */ /* 0x000ea20000000800 */
[----:B------:R-:W-:Y:S01]  /*0420*/  LOP3.LUT R0, R0, 0xfffffffc, RZ, 0xc0, !PT ;  /* 0xfffffffc00007812 */ /* 0x000fe200078ec0ff */
[----:B0-----:R-:W-:Y:S01]  /*0430*/  @P3 IMAD.MOV.U32 R8, RZ, RZ, R6 ;  /* 0x000000ffff083224 */ /* 0x001fe200078e0006 */
[----:B------:R-:W-:Y:S01]  /*0440*/  @!UP0 UMOV UR6, 0x400 ;  /* 0x0000040000068882 */ /* 0x000fe20000000000 */
[----:B------:R-:W-:-:S04]  /*0450*/  @!UP0 UIADD3 UR4, -UR4, 0x100000, URZ ;  /* 0x0010000004048890 */ /* 0x000fc8000fffe13f */
[----:B------:R-:W-:Y:S02]  /*0460*/  @!UP0 USHF.L.U32 UR5, UR4, 0xb, URZ ;  /* 0x0000000b04058899 */ /* 0x000fe4000800063f */
[----:B------:R-:W-:Y:S01]  /*0470*/  @!UP0 USHF.L.U32 UR4, UR4, 0x1, URZ ;  /* 0x0000000104048899 */ /* 0x000fe2000800063f */
[----:B------:R-:W-:Y:S02]  /*0480*/  @P3 IMAD.MOV.U32 R9, RZ, RZ, RZ ;  /* 0x000000ffff093224 */ /* 0x000fe400078e00ff */
[----:B------:R-:W-:Y:S01]  /*0490*/  IMAD.IADD R0, R3, 0x1, -R0 ;  /* 0x0000000103007824 */ /* 0x000fe200078e0a00 */
[----:B------:R-:W0:Y:S01]  /*04a0*/  @!UP0 S2UR UR7, SR_CgaCtaId ;  /* 0x00000000000789c3 */ /* 0x000e220000008800 */
[----:B------:R-:W-:-:S03]  /*04b0*/  @P3 IMAD.MOV.U32 R3, RZ, RZ, RZ ;  /* 0x000000ffff033224 */ /* 0x000fc600078e00ff */
[----:B------:R-:W-:-:S04]  /*04c0*/  ISETP.NE.AND P1, PT, R0, 0x3, PT ;  /* 0x000000030000780c */ /* 0x000fc80003f25270 */
[----:B------:R-:W1:Y:S01]  /*04d0*/  @!P3 LDC R11, c[0x0][0xc] ;  /* 0x00000300ff0bbb82 */ /* 0x000e620000000800 */
[----:B--2---:R-:W-:-:S04]  /*04e0*/  @P3 IMAD.WIDE.U32 R16, R4, R17, R8 ;  /* 0x0000001104103225 */ /* 0x004fc800078e0008 */
[----:B------:R-:W-:Y:S01]  /*04f0*/  @P3 IMAD.IADD R17, R17, 0x1, R3 ;  /* 0x0000000111113824 */ /* 0x000fe200078e0203 */
[----:B------:R-:W-:Y:S01]  /*0500*/  LOP3.LUT R3, R2, 0x7f, RZ, 0xc0, !PT ;  /* 0x0000007f02037812 */ /* 0x000fe200078ec0ff */
[----:B0-----:R-:W-:Y:S01]  /*0510*/  @!UP0 ULEA UR8, UR7, UR6, 0x18 ;  /* 0x0000000607088291 */ /* 0x001fe2000f8ec03f */
[----:B------:R-:W-:Y:S02]  /*0520*/  VOTEU.ALL UP0, P0 ;  /* 0x00000000003f7886 */ /* 0x000fe40000000000 */
[----:B------:R-:W-:Y:S01]  /*0530*/  ULDC UR6, c[0x0][0xc] ;  /* 0x0000030000067ab9 */ /* 0x000fe20000000800 */
[----:B------:R-:W-:Y:S01]  /*0540*/  ISETP.EQ.OR P0, PT, R0, RZ, !P1 ;  /* 0x000000ff0000720c */ /* 0x000fe20004f02670 */
[----:B------:R-:W-:-:S03]  /*0550*/  ULDC UR7, c[0x0][0x10] ;  /* 0x0000040000077ab9 */ /* 0x000fc60000000800 */
[C---:B------:R-:W-:Y:S01]  /*0560*/  ISETP.EQ.AND P0, PT, R10.reuse, RZ, P0 ;  /* 0x000000ff0a00720c */ /* 0x040fe20000702270 */
[----:B------:R-:W-:Y:S02]  /*0570*/  VIADD R10, R10, 0xffffffff ;  /* 0xffffffff0a0a7836 */ /* 0x000fe40000000000 */
[----:B-1----:R-:W-:Y:S01]  /*0580*/  @!P3 IMAD.WIDE.U32 R8, R11, R6, R4 ;  /* 0x000000060b08b225 */ /* 0x002fe200078e0004 */
[----:B------:R-:W0:Y:S02]  /*0590*/  FENCE.VIEW.ASYNC.S ;  /* 0x00000000000073c6 */ /* 0x000e240000000000 */
[----:B0-----:R-:W3:Y:S01]  /*05a0*/  @!UP0 SYNCS.EXCH.64 URZ, [UR8+0x70], UR4 ;  /* 0x00007004083f85b2 */ /* 0x001ee20008000100 */
[----:B------:R-:W-:Y:S02]  /*05b0*/  SEL R18, RZ, 0x1, !P0 ;  /* 0x00000001ff127807 */ /* 0x000fe40004000000 */
[----:B------:R-:W-:Y:S01]  /*05c0*/  ISETP.GE.U32.AND P1, PT, R10, 0x2, PT ;  /* 0x000000020a00780c */ /* 0x000fe20003f26070 */
[----:B------:R-:W-:-:S02]  /*05d0*/  @!P3 IMAD.MOV.U32 R16, RZ, RZ, R8 ;  /* 0x000000ffff10b224 */ /* 0x000fc400078e0008 */
[----:B------:R-:W-:Y:S01]  /*05e0*/  @!P3 IMAD.MOV.U32 R17, RZ, RZ, R9 ;  /* 0x000000ffff11b224 */ /* 0x000fe200078e0009 */
[----:B------:R-:W-:Y:S01]  /*05f0*/  SEL R18, R18, 0x2, P1 ;  /* 0x0000000212127807 */ /* 0x000fe20000800000 */
[----:B------:R0:W3:Y:S01]  /*0600*/  @!UP1 SYNCS.EXCH.64 URZ, [UR8+0x78], UR4 ;  /* 0x00007804083f95b2 */ /* 0x0000e20008000100 */
[----:B------:R-:W-:Y:S01]  /*0610*/  NOP ;  /* 0x0000000000007918 */ /* 0x000fe20000000000 */
[----:B0-----:R-:W-:-:S03]  /*0620*/  UIMAD.WIDE.U32 UR4, UR6, UR7, URZ ;  /* 0x00000007060472a5 */ /* 0x001fc6000f8e003f */
[----:B------:R-:W-:Y:S02]  /*0630*/  ULDC UR6, c[0x0][0x14] ;  /* 0x0000050000067ab9 */ /* 0x000fe40000000800 */
[----:B------:R-:W-:Y:S02]  /*0640*/  UIMAD.WIDE.U32 UR36, UR4, UR6, URZ ;  /* 0x00000006042472a5 */ /* 0x000fe4000f8e003f */
[----:B------:R-:W-:-:S04]  /*0650*/  UIMAD UR42, UR5, UR6, URZ ;  /* 0x00000006052a72a4 */ /* 0x000fc8000f8e023f */
[----:B------:R-:W-:Y:S01]  /*0660*/  UIADD3 UR42, UR37, UR42, URZ ;  /* 0x0000002a252a7290 */ /* 0x000fe2000fffe03f */
[----:B---34-:R-:W-:Y:S06]  /*0670*/  BAR.SYNC.DEFER_BLOCKING 0x0 ;  /* 0x0000000000007b1d */ /* 0x018fec0000010000 */
[----:B------:R-:W-:Y:S05]  /*0680*/  @!P2 BRA `(.L_x_3) ;  /* 0x0000002c00d0a947 */ /* 0x000fea0003800000 */
[----:B------:R-:W-:-:S13]  /*0690*/  ISETP.GT.U32.AND P0, PT, R10, 0x1, PT ;  /* 0x000000010a00780c */ /* 0x000fda0003f04070 */
[----:B------:R-:W-:Y:S05]  /*06a0*/  @P0 EXIT ;  /* 0x000000000000094d */ /* 0x000fea0003800000 */
[----:B------:R-:W-:Y:S01]  /*06b0*/  ULDC.64 UR4, c[0x0][0x650] ;  /* 0x0001940000047ab9 */ /* 0x000fe20000000a00 */
[----:B------:R-:W-:Y:S01]  /*06c0*/  PRMT R0, RZ, 0x7610, R0 ;  /* 0x00007610ff007816 */ /* 0x000fe20000000000 */
[----:B------:R-:W-:Y:S01]  /*06d0*/  IMAD.MOV.U32 R39, RZ, RZ, -0x1 ;  /* 0xffffffffff277424 */ /* 0x000fe200078e00ff */
[----:B------:R-:W-:Y:S01]  /*06e0*/  ISETP.GE.U32.AND P0, PT, R16, UR4, PT ;  /* 0x0000000410007c0c */ /* 0x000fe2000bf06070 */
[----:B------:R-:W-:Y:S02]  /*06f0*/  IMAD.MOV.U32 R38, RZ, RZ, -0x1 ;  /* 0xffffffffff267424 */ /* 0x000fe400078e00ff */
[----:B------:R-:W-:Y:S01]  /*0700*/  IMAD.MOV.U32 R23, RZ, RZ, -0x1 ;  /* 0xffffffffff177424 */ /* 0x000fe200078e00ff */
[----:B------:R-:W-:-:S13]  /*0710*/  ISETP.GE.U32.AND.EX P0, PT, R17, UR5, PT, P0 ;  /* 0x0000000511007c0c */ /* 0x000fda000bf06100 */
[----:B------:R-:W-:Y:S05]  /*0720*/  @P0 BRA `(.L_x_4) ;  /* 0x0000000400580947 */ /* 0x000fea0003800000 */
[----:B------:R-:W0:Y:S01]  /*0730*/  LDC.64 R20, c[0x0][0x628] ;  /* 0x00018a00ff147b82 */ /* 0x000e220000000a00 */
[----:B------:R-:W-:Y:S02]  /*0740*/  IMAD.MOV.U32 R8, RZ, RZ, R16 ;  /* 0x000000ffff087224 */ /* 0x000fe400078e0010 */
[----:B------:R-:W-:-:S05]  /*0750*/  IMAD.MOV.U32 R9, RZ, RZ, R17 ;  /* 0x000000ffff097224 */ /* 0x000fca00078e0011 */
[----:B------:R-:W1:Y:S08]  /*0760*/  LDC R0, c[0x0][0x630] ;  /* 0x00018c00ff007b82 */ /* 0x000e700000000800 */
[----:B------:R-:W2:Y:S01]  /*0770*/  LDC.64 R22, c[0x0][0x620] ;  /* 0x00018800ff167b82 */ /* 0x000ea20000000a00 */
[----:B0-----:R-:W-:-:S04]  /*0780*/  ISETP.NE.U32.AND P0, PT, R20, RZ, PT ;  /* 0x000000ff1400720c */ /* 0x001fc80003f05070 */
[----:B------:R-:W-:-:S13]  /*0790*/  ISETP.NE.AND.EX P0, PT, R21, RZ, PT, P0 ;  /* 0x000000ff1500720c */ /* 0x000fda0003f05300 */
[----:B-12---:R-:W-:Y:S05]  /*07a0*/  @!P0 BRA `(.L_x_5) ;  /* 0x0000000000288947 */ /* 0x006fea0003800000 */
[----:B------:R-:W0:Y:S02]  /*07b0*/  LDC R13, c[0x0][0x634] ;  /* 0x00018d00ff0d7b82 */ /* 0x000e240000000800 */
[----:B0-----:R-:W-:-:S05]  /*07c0*/  IADD3 R13, P0, R16, R13, RZ ;  /* 0x0000000d100d7210 */ /* 0x001fca0007f1e0ff */
[----:B------:R-:W-:-:S04]  /*07d0*/  IMAD.X R15, RZ, RZ, R17, P0 ;  /* 0x000000ffff0f7224 */ /* 0x000fc800000e0611 */
[----:B------:R-:W-:-:S04]  /*07e0*/  IMAD.WIDE.U32 R8, R15, R20, RZ ;  /* 0x000000140f087225 */ /* 0x000fc800078e00ff */
[----:B------:R-:W-:-:S04]  /*07f0*/  IMAD.WIDE.U32 R10, P0, R13, R21, R8 ;  /* 0x000000150d0a7225 */ /* 0x000fc80007800008 */
[----:B------:R-:W-:-:S04]  /*0800*/  IMAD.WIDE.U32 R8, R13, R20, RZ ;  /* 0x000000140d087225 */ /* 0x000fc800078e00ff */
[----:B------:R-:W-:Y:S01]  /*0810*/  IMAD.X R13, RZ, RZ, RZ, P0 ;  /* 0x000000ffff0d7224 */ /* 0x000fe200000e06ff */
[----:B------:R-:W-:Y:S01]  /*0820*/  IADD3 RZ, P0, R9, R10, RZ ;  /* 0x0000000a09ff7210 */ /* 0x000fe20007f1e0ff */
[----:B------:R-:W-:-:S04]  /*0830*/  IMAD.MOV.U32 R12, RZ, RZ, R11 ;  /* 0x000000ffff0c7224 */ /* 0x000fc800078e000b */
[----:B------:R-:W-:-:S08]  /*0840*/  IMAD.WIDE.U32.X R8, R15, R21, R12, P0 ;  /* 0x000000150f087225 */ /* 0x000fd000000e040c */
.L_x_5:
[-CC-:B------:R-:W-:Y:S01]  /*0850*/  SHF.R.U64 R28, R8, R0.reuse, R9.reuse ;  /* 0x00000000081c7219 */ /* 0x180fe20000001209 */
[----:B------:R-:W0:Y:S01]  /*0860*/  LDC R12, c[0x0][0x618] ;  /* 0x00018600ff0c7b82 */ /* 0x000e220000000800 */
[----:B------:R-:W-:Y:S01]  /*0870*/  SHF.R.U32.HI R5, RZ, R0, R9 ;  /* 0x00000000ff057219 */ /* 0x000fe20000011609 */
[----:B------:R-:W-:Y:S01]  /*0880*/  ULDC UR4, c[0x0][0x150] ;  /* 0x0000540000047ab9 */ /* 0x000fe20000000800 */
[----:B------:R-:W-:Y:S02]  /*0890*/  IADD3 R11, P0, RZ, -R28, RZ ;  /* 0x8000001cff0b7210 */ /* 0x000fe40007f1e0ff */
[----:B------:R-:W-:-:S03]  /*08a0*/  I2FP.F32.U32 R0, R4 ;  /* 0x0000000400007245 */ /* 0x000fc60000201000 */
[----:B------:R-:W1:Y:S01]  /*08b0*/  LDC.64 R24, c[0x0][0x640] ;  /* 0x00019000ff187b82 */ /* 0x000e620000000a00 */
[----:B------:R-:W-:Y:S02]  /*08c0*/  IMAD.X R13, RZ, RZ, ~R5, P0 ;  /* 0x000000ffff0d7224 */ /* 0x000fe400000e0e05 */
[----:B------:R-:W-:Y:S01]  /*08d0*/  FMUL R0, R0, UR4 ;  /* 0x0000000400007c20 */ /* 0x000fe20008400000 */
[----:B------:R-:W-:Y:S01]  /*08e0*/  IMAD.WIDE.U32 R8, R11, R22, R16 ;  /* 0x000000160b087225 */ /* 0x000fe200078e0010 */
[----:B------:R-:W-:-:S03]  /*08f0*/  ULDC UR4, c[0x0][0x154] ;  /* 0x0000550000047ab9 */ /* 0x000fc60000000800 */
[----:B------:R-:W-:Y:S01]  /*0900*/  IMAD R10, R13, R22, RZ ;  /* 0x000000160d0a7224 */ /* 0x000fe200078e02ff */
[----:B------:R-:W2:Y:S01]  /*0910*/  LDC R5, c[0x0][0x144] ;  /* 0x00005100ff057b82 */ /* 0x000ea20000000800 */
[----:B------:R-:W3:Y:S02]  /*0920*/  F2I.U32.TRUNC.NTZ R0, R0 ;  /* 0x0000000000007305 */ /* 0x000ee4000020f000 */
[----:B------:R-:W-:-:S04]  /*0930*/  IMAD R11, R11, R23, R10 ;  /* 0x000000170b0b7224 */ /* 0x000fc800078e020a */
[----:B------:R-:W-:Y:S01]  /*0940*/  IMAD.IADD R9, R9, 0x1, R11 ;  /* 0x0000000109097824 */ /* 0x000fe200078e020b */
[----:B------:R-:W4:Y:S01]  /*0950*/  LDC R14, c[0x0][0x608] ;  /* 0x00018200ff0e7b82 */ /* 0x000f220000000800 */
[----:B------:R-:W-:-:S03]  /*0960*/  IMAD.MOV.U32 R11, RZ, RZ, -0x1 ;  /* 0xffffffffff0b7424 */ /* 0x000fc600078e00ff */
[--C-:B0-----:R-:W-:Y:S02]  /*0970*/  SHF.R.U64 R20, R8, R12, R9.reuse ;  /* 0x0000000c08147219 */ /* 0x101fe40000001209 */
[----:B------:R-:W-:Y:S02]  /*0980*/  I2FP.F32.U32 R8, R6 ;  /* 0x0000000600087245 */ /* 0x000fe40000201000 */
[----:B------:R-:W0:Y:S01]  /*0990*/  LDC R22, c[0x0][0x658] ;  /* 0x00019600ff167b82 */ /* 0x000e220000000800 */
[----:B-1----:R-:W-:Y:S01]  /*09a0*/  ISETP.NE.U32.AND P0, PT, R24, RZ, PT ;  /* 0x000000ff1800720c */ /* 0x002fe20003f05070 */
[----:B---3--:R-:W-:Y:S01]  /*09b0*/  IMAD.MOV R10, RZ, RZ, -R0 ;  /* 0x000000ffff0a7224 */ /* 0x008fe200078e0a00 */
[----:B------:R-:W-:Y:S01]  /*09c0*/  SHF.R.U32.HI R9, RZ, R12, R9 ;  /* 0x0000000cff097219 */ /* 0x000fe20000011609 */
[----:B------:R-:W-:Y:S01]  /*09d0*/  FMUL R8, R8, UR4 ;  /* 0x0000000408087c20 */ /* 0x000fe20008400000 */
[----:B------:R-:W-:-:S03]  /*09e0*/  ISETP.NE.AND.EX P0, PT, R25, RZ, PT, P0 ;  /* 0x000000ff1900720c */ /* 0x000fc60003f05300 */
[----:B------:R-:W1:Y:S01]  /*09f0*/  LDC R15, c[0x0][0x148] ;  /* 0x00005200ff0f7b82 */ /* 0x000e620000000800 */
[----:B--2---:R-:W-:-:S07]  /*0a00*/  IMAD R0, R5, R10, R4 ;  /* 0x0000000a05007224 */ /* 0x004fce00078e0204 */
[----:B------:R-:W2:Y:S01]  /*0a10*/  LDC R23, c[0x0][0x600] ;  /* 0x00018000ff177b82 */ /* 0x000ea20000000800 */
[-CC-:B----4-:R-:W-:Y:S02]  /*0a20*/  SHF.R.U64 R30, R20, R14.reuse, R9.reuse ;  /* 0x0000000e141e7219 */ /* 0x190fe40000001209 */
[----:B------:R-:W-:Y:S01]  /*0a30*/  SHF.R.U32.HI R5, RZ, R14, R9 ;  /* 0x0000000eff057219 */ /* 0x000fe20000011609 */
[----:B------:R-:W-:Y:S01]  /*0a40*/  IMAD.MOV.U32 R9, RZ, RZ, 0x1 ;  /* 0x00000001ff097424 */ /* 0x000fe200078e00ff */
[----:B------:R3:W4:Y:S03]  /*0a50*/  F2I.U32.TRUNC.NTZ R14, R8 ;  /* 0x00000008000e7305 */ /* 0x000726000020f000 */
[----:B------:R-:W1:Y:S01]  /*0a60*/  LDC R26, c[0x0][0x648] ;  /* 0x00019200ff1a7b82 */ /* 0x000e620000000800 */
[-C--:B0-----:R-:W-:Y:S02]  /*0a70*/  SHF.L.U32 R4, R11, R22.reuse, RZ ;  /* 0x000000160b047219 */ /* 0x081fe400000006ff */
[----:B------:R-:W-:-:S02]  /*0a80*/  SHF.R.U64 R32, R30, R22, R5 ;  /* 0x000000161e207219 */ /* 0x000fc40000001205 */
[----:B------:R-:W-:Y:S02]  /*0a90*/  LOP3.LUT R13, RZ, R4, RZ, 0x33, !PT ;  /* 0x00000004ff0d7212 */ /* 0x000fe400078e33ff */
[-C--:B------:R-:W-:Y:S01]  /*0aa0*/  SHF.R.U32.HI R5, RZ, R22.reuse, R5 ;  /* 0x00000016ff057219 */ /* 0x080fe20000011605 */
[----:B------:R-:W0:Y:S01]  /*0ab0*/  LDC R27, c[0x0][0x638] ;  /* 0x00018e00ff1b7b82 */ /* 0x000e220000000800 */
[----:B------:R-:W-:Y:S01]  /*0ac0*/  SHF.L.U32 R12, R9, R22, RZ ;  /* 0x00000016090c7219 */ /* 0x000fe200000006ff */
[----:B------:R-:W-:-:S06]  /*0ad0*/  IMAD.MOV.U32 R4, RZ, RZ, R32 ;  /* 0x000000ffff047224 */ /* 0x000fcc00078e0020 */
[----:B------:R-:W0:Y:S01]  /*0ae0*/  LDC R39, c[0x0][0x610] ;  /* 0x00018400ff277b82 */ /* 0x000e220000000800 */
[----:B---34-:R-:W-:Y:S05]  /*0af0*/  @!P0 BRA `(.L_x_6) ;  /* 0x0000000000288947 */ /* 0x018fea0003800000 */
[----:B------:R-:W3:Y:S02]  /*0b00*/  LDC R11, c[0x0][0x64c] ;  /* 0x00019300ff0b7b82 */ /* 0x000ee40000000800 */
[----:B---3--:R-:W-:-:S05]  /*0b10*/  IADD3 R11, P0, R32, R11, RZ ;  /* 0x0000000b200b7210 */ /* 0x008fca0007f1e0ff */
        /* <DEDUP_REMOVED lines=8> */
.L_x_6:
[----:B-1----:R-:W-:Y:S01]  /*0ba0*/  SHF.R.U64 R4, R4, R26, R5 ;  /* 0x0000001a04047219 */ /* 0x002fe20000001205 */
[----:B--2---:R-:W-:Y:S01]  /*0bb0*/  VIADD R5, R23, 0xffffffff ;  /* 0xffffffff17057836 */ /* 0x004fe20000000000 */
[----:B------:R-:W-:Y:S01]  /*0bc0*/  LOP3.LUT R13, R30, R13, RZ, 0xc0, !PT ;  /* 0x0000000d1e0d7212 */ /* 0x000fe200078ec0ff */
[----:B------:R-:W-:Y:S02]  /*0bd0*/  IMAD.MOV R14, RZ, RZ, -R14 ;  /* 0x000000ffff0e7224 */ /* 0x000fe400078e0a0e */
[----:B------:R-:W-:Y:S01]  /*0be0*/  IMAD.MOV R8, RZ, RZ, -R4 ;  /* 0x000000ffff087224 */ /* 0x000fe200078e0a04 */
[----:B------:R-:W-:Y:S01]  /*0bf0*/  LOP3.LUT R5, R20, R5, RZ, 0xc0, !PT ;  /* 0x0000000514057212 */ /* 0x000fe200078ec0ff */
[----:B------:R-:W-:Y:S02]  /*0c00*/  IMAD R13, R12, R4, R13 ;  /* 0x000000040c0d7224 */ /* 0x000fe400078e020d */
[----:B------:R-:W-:Y:S02]  /*0c10*/  @P3 IMAD R0, R15, R14, R6 ;  /* 0x0000000e0f003224 */ /* 0x000fe400078e0206 */
[----:B0-----:R-:W-:-:S02]  /*0c20*/  IMAD R4, R8, R27, R32 ;  /* 0x0000001b08047224 */ /* 0x001fc400078e0220 */
[----:B------:R-:W-:Y:S02]  /*0c30*/  IMAD R39, R13, R39, R0 ;  /* 0x000000270d277224 */ /* 0x000fe400078e0200 */
[----:B------:R-:W-:Y:S02]  /*0c40*/  IMAD R4, R4, R23, R5 ;  /* 0x0000001704047224 */ /* 0x000fe400078e0205 */
[----:B------:R-:W-:Y:S02]  /*0c50*/  IMAD.MOV.U32 R0, RZ, RZ, 0x1 ;  /* 0x00000001ff007424 */ /* 0x000fe400078e00ff */
[----:B------:R-:W-:Y:S01]  /*0c60*/  IMAD.MOV.U32 R23, RZ, RZ, R28 ;  /* 0x000000ffff177224 */ /* 0x000fe200078e001c */
[----:B------:R-:W-:Y:S02]  /*0c70*/  SEL R38, R4, R39, !P3 ;  /* 0x0000002704267207 */ /* 0x000fe40005800000 */
[----:B------:R-:W-:-:S07]  /*0c80*/  SEL R39, R39, R4, !P3 ;  /* 0x0000000427277207 */ /* 0x000fce0005800000 */
.L_x_4:
[----:B------:R-:W-:-:S08]  /*0c90*/  NOP ;  /* 0x0000000000007918 */ /* 0x000fd00000000000 */
[----:B------:R-:W0:Y:S02]  /*0ca0*/  USETMAXREG.TRY_ALLOC.CTAPOOL UP0, 0xe8 ;  /* 0x000000e8000079c8 */ /* 0x000e240008000600 */
[----:B0-----:R-:W-:-:S13]  /*0cb0*/  PLOP3.LUT P0, PT, PT, PT, UP0, 0x80, 0x0 ;  /* 0x000000000000781c */ /* 0x001fda0003f0f008 */
[----:B------:R-:W-:Y:S05]  /*0cc0*/  @!P0 BRA `(.L_x_4) ;  /* 0xfffffffc00f08947 */ /* 0x000fea000383ffff */
[----:B------:R-:W-:Y:S01]  /*0cd0*/  ULDC.64 UR4, c[0x0][0x598] ;  /* 0x0001660000047ab9 */ /* 0x000fe20000000a00 */
[----:B------:R-:W-:Y:S01]  /*0ce0*/  ULDC.64 UR38, c[0x0][0x208] ;  /* 0x0000820000267ab9 */ /* 0x000fe20000000a00 */
[----:B------:R-:W-:-:S04]  /*0cf0*/  ISETP.NE.U32.AND P0, PT, RZ, UR4, PT ;  /* 0x00000004ff007c0c */ /* 0x000fc8000bf05070 */
[----:B------:R-:W-:-:S13]  /*0d00*/  ISETP.NE.AND.EX P0, PT, RZ, UR5, PT, P0 ;  /* 0x00000005ff007c0c */ /* 0x000fda000bf05300 */
[----:B------:R-:W-:Y:S05]  /*0d10*/  @!P0 BRA `(.L_x_7) ;  /* 0x00000000001c8947 */ /* 0x000fea0003800000 */
[----:B------:R-:W0:Y:S02]  /*0d20*/  LDC.64 R4, c[0x0][0x598] ;  /* 0x00016600ff047b82 */ /* 0x000e240000000a00 */
[----:B0-----:R-:W2:Y:S02]  /*0d30*/  LDG.E.64 R4, desc[UR38][R4.64] ;  /* 0x0000002604047981 */ /* 0x001ea4000c1e1b00 */
[----:B--2---:R-:W-:-:S04]  /*0d40*/  ISETP.NE.U32.AND P0, PT, R4, RZ, PT ;  /* 0x000000ff0400720c */ /* 0x004fc80003f05070 */
[----:B------:R-:W-:-:S13]  /*0d50*/  ISETP.NE.AND.EX P0, PT, R5, RZ, PT, P0 ;  /* 0x000000ff0500720c */ /* 0x000fda0003f05300 */
[----:B------:R-:W-:Y:S05]  /*0d60*/  @!P0 BRA `(.L_x_7) ;  /* 0x0000000000088947 */ /* 0x000fea0003800000 */
[----:B------:R0:W5:Y:S01]  /*0d70*/  LD.E R22, desc[UR38][R4.64] ;  /* 0x0000002604167980 */ /* 0x000162000c101900 */
[----:B------:R-:W-:Y:S05]  /*0d80*/  BRA `(.L_x_8) ;  /* 0x0000000000247947 */ /* 0x000fea0003800000 */
.L_x_7:
[----:B------:R-:W-:Y:S02]  /*0d90*/  ULDC.64 UR4, c[0x0][0x588] ;  /* 0x0001620000047ab9 */ /* 0x000fe40000000a00 */
[----:B------:R-:W-:-:S04]  /*0da0*/  ISETP.NE.U32.AND P0, PT, RZ, UR4, PT ;  /* 0x00000004ff007c0c */ /* 0x000fc8000bf05070 */
[----:B------:R-:W-:-:S13]  /*0db0*/  ISETP.NE.AND.EX P0, PT, RZ, UR5, PT, P0 ;  /* 0x00000005ff007c0c */ /* 0x000fda000bf05300 */
[----:B------:R-:W-:Y:S05]  /*0dc0*/  @!P0 BRA `(.L_x_9) ;  /* 0x00000000000c8947 */ /* 0x000fea0003800000 */
[----:B------:R-:W0:Y:S02]  /*0dd0*/  LDC.64 R4, c[0x0][0x588] ;  /* 0x00016200ff047b82 */ /* 0x000e240000000a00 */
[----:B0-----:R1:W5:Y:S01]  /*0de0*/  LDG.E R22, desc[UR38][R4.64] ;  /* 0x0000002604167981 */ /* 0x001362000c1e1900 */
[----:B------:R-:W-:Y:S05]  /*0df0*/  BRA `(.L_x_8) ;  /* 0x0000000000087947 */ /* 0x000fea0003800000 */
.L_x_9:
[----:B------:R-:W-:Y:S02]  /*0e00*/  ULDC UR4, c[0x0][0x580] ;  /* 0x0001600000047ab9 */ /* 0x000fe40000000800 */
[----:B------:R-:W-:-:S07]  /*0e10*/  IMAD.U32 R22, RZ, RZ, UR4 ;  /* 0x00000004ff167e24 */ /* 0x000fce000f8e00ff */
.L_x_8:
[----:B------:R-:W-:Y:S02]  /*0e20*/  ULDC.64 UR4, c[0x0][0x5a0] ;  /* 0x0001680000047ab9 */ /* 0x000fe40000000a00 */
[----:B------:R-:W-:-:S04]  /*0e30*/  ISETP.NE.U32.AND P0, PT, RZ, UR4, PT ;  /* 0x00000004ff007c0c */ /* 0x000fc8000bf05070 */
[----:B------:R-:W-:-:S13]  /*0e40*/  ISETP.NE.AND.EX P0, PT, RZ, UR5, PT, P0 ;  /* 0x00000005ff007c0c */ /* 0x000fda000bf05300 */
[----:B------:R-:W-:Y:S05]  /*0e50*/  @!P0 BRA `(.L_x_10) ;  /* 0x00000000001c8947 */ /* 0x000fea0003800000 */
[----:B01----:R-:W0:Y:S02]  /*0e60*/  LDC.64 R4, c[0x0][0x5a0] ;  /* 0x00016800ff047b82 */ /* 0x003e240000000a00 */
[----:B0-----:R-:W2:Y:S02]  /*0e70*/  LDG.E.64 R4, desc[UR38][R4.64] ;  /* 0x0000002604047981 */ /* 0x001ea4000c1e1b00 */
[----:B--2---:R-:W-:-:S04]  /*0e80*/  ISETP.NE.U32.AND P0, PT, R4, RZ, PT ;  /* 0x000000ff0400720c */ /* 0x004fc80003f05070 */
[----:B------:R-:W-:-:S13]  /*0e90*/  ISETP.NE.AND.EX P0, PT, R5, RZ, PT, P0 ;  /* 0x000000ff0500720c */ /* 0x000fda0003f05300 */
[----:B------:R-:W-:Y:S05]  /*0ea0*/  @!P0 BRA `(.L_x_10) ;  /* 0x0000000000088947 */ /* 0x000fea0003800000 */
[----:B------:R0:W5:Y:S01]  /*0eb0*/  LD.E R34, desc[UR38][R4.64] ;  /* 0x0000002604227980 */ /* 0x000162000c101900 */
[----:B------:R-:W-:Y:S05]  /*0ec0*/  BRA `(.L_x_11) ;  /* 0x0000000000247947 */ /* 0x000fea0003800000 */
.L_x_10:
[----:B------:R-:W-:Y:S02]  /*0ed0*/  ULDC.64 UR4, c[0x0][0x590] ;  /* 0x0001640000047ab9 */ /* 0x000fe40000000a00 */
[----:B------:R-:W-:-:S04]  /*0ee0*/  ISETP.NE.U32.AND P0, PT, RZ, UR4, PT ;  /* 0x00000004ff007c0c */ /* 0x000fc8000bf05070 */
[----:B------:R-:W-:-:S13]  /*0ef0*/  ISETP.NE.AND.EX P0, PT, RZ, UR5, PT, P0 ;  /* 0x00000005ff007c0c */ /* 0x000fda000bf05300 */
[----:B------:R-:W-:Y:S05]  /*0f00*/  @!P0 BRA `(.L_x_12) ;  /* 0x00000000000c8947 */ /* 0x000fea0003800000 */
[----:B------:R-:W2:Y:S02]  /*0f10*/  LDC.64 R34, c[0x0][0x590] ;  /* 0x00016400ff227b82 */ /* 0x000ea40000000a00 */
[----:B--2---:R2:W5:Y:S01]  /*0f20*/  LDG.E R34, desc[UR38][R34.64] ;  /* 0x0000002622227981 */ /* 0x004562000c1e1900 */
[----:B------:R-:W-:Y:S05]  /*0f30*/  BRA `(.L_x_11) ;  /* 0x0000000000087947 */ /* 0x000fea0003800000 */
.L_x_12:
[----:B------:R-:W-:Y:S02]  /*0f40*/  ULDC UR4, c[0x0][0x584] ;  /* 0x0001610000047ab9 */ /* 0x000fe40000000800 */
[----:B------:R-:W-:-:S07]  /*0f50*/  IMAD.U32 R34, RZ, RZ, UR4 ;  /* 0x00000004ff227e24 */ /* 0x000fce000f8e00ff */
.L_x_11:
[----:B------:R-:W-:-:S13]  /*0f60*/  LOP3.LUT P0, RZ, R0, 0xff, RZ, 0xc0, !PT ;  /* 0x000000ff00ff7812 */ /* 0x000fda000780c0ff */
[----:B------:R-:W-:Y:S05]  /*0f70*/  @!P0 EXIT ;  /* 0x000000000000894d */ /* 0x000fea0003800000 */
[----:B------:R-:W-:Y:S01]  /*0f80*/  ULDC.64 UR6, c[0x0][0x288] ;  /* 0x0000a20000067ab9 */ /* 0x000fe20000000a00 */
[----:B------:R-:W-:Y:S01]  /*0f90*/  SHF.R.U32.HI R3, RZ, 0x1, R3 ;  /* 0x00000001ff037819 */ /* 0x000fe20000011603 */
[----:B------:R-:W-:Y:S01]  /*0fa0*/  UIADD3 UR4, UR7, 0x3f, URZ ;  /* 0x0000003f07047890 */ /* 0x000fe2000fffe03f */
[----:B------:R-:W-:Y:S01]  /*0fb0*/  SHF.R.U32.HI R0, RZ, 0x2, R2 ;  /* 0x00000002ff007819 */ /* 0x000fe20000011602 */
[----:B------:R-:W-:Y:S01]  /*0fc0*/  IMAD.U32 R6, RZ, RZ, UR6 ;  /* 0x00000006ff067e24 */ /* 0x000fe2000f8e00ff */
[----:B------:R-:W-:Y:S01]  /*0fd0*/  LOP3.LUT R7, R7, 0x1, RZ, 0xc0, !PT ;  /* 0x0000000107077812 */ /* 0x000fe200078ec0ff */
[----:B------:R-:W-:Y:S01]  /*0fe0*/  USHF.R.S32.HI UR5, URZ, 0x1f, UR4 ;  /* 0x0000001f3f057899 */ /* 0x000fe20008011404 */
[----:B------:R-:W-:Y:S01]  /*0ff0*/  LOP3.LUT R3, R3, 0x30, RZ, 0xc0, !PT ;  /* 0x0000003003037812 */ /* 0x000fe200078ec0ff */
[----:B------:R-:W-:Y:S01]  /*1000*/  IMAD.SHL.U32 R36, R2, 0x2, RZ ;  /* 0x0000000202247824 */ /* 0x000fe200078e00ff */
[----:B------:R-:W-:Y:S01]  /*1010*/  LOP3.LUT R0, R0, 0x7, RZ, 0xc0, !PT ;  /* 0x0000000700007812 */ /* 0x000fe200078ec0ff */
[----:B------:R-:W-:Y:S01]  /*1020*/  ULEA.HI UR5, UR5, UR4, URZ, 0x6 ;  /* 0x0000000405057291 */ /* 0x000fe2000f8f303f */
[----:B01----:R-:W-:Y:S01]  /*1030*/  IMAD.SHL.U32 R5, R7, 0x40, RZ ;  /* 0x0000004007057824 */ /* 0x003fe200078e00ff */
[----:B--2---:R-:W-:Y:S01]  /*1040*/  LOP3.LUT R35, R2, 0x3, RZ, 0xc0, !PT ;  /* 0x0000000302237812 */ /* 0x004fe200078ec0ff */
[----:B------:R-:W-:Y:S01]  /*1050*/  ULDC UR4, c[0x0][0x284] ;  /* 0x0000a10000047ab9 */ /* 0x000fe20000000800 */
[----:B------:R-:W-:Y:S01]  /*1060*/  USHF.R.S32.HI UR43, URZ, 0x6, UR5 ;  /* 0x000000063f2b7899 */ /* 0x000fe20008011405 */
[-CC-:B------:R-:W-:Y:S01]  /*1070*/  IADD3 R4, RZ, -R3.reuse, -R0.reuse ;  /* 0x80000003ff047210 */ /* 0x180fe20007ffe800 */
[----:B------:R-:W-:Y:S01]  /*1080*/  IMAD.MOV.U32 R33, RZ, RZ, RZ ;  /* 0x000000ffff217224 */ /* 0x000fe200078e00ff */
[----:B------:R-:W-:Y:S01]  /*1090*/  LOP3.LUT R0, R5, 0x40, R0, 0xe2, !PT ;  /* 0x0000004005007812 */ /* 0x000fe200078ee200 */
[----:B------:R-:W-:Y:S01]  /*10a0*/  UISETP.LT.AND UP0, UPT, UR43, 0x1, UPT ;  /* 0x000000012b00788c */ /* 0x000fe2000bf01270 */
[----:B------:R-:W-:Y:S01]  /*10b0*/  IMAD R35, R35, -0x2, R6 ;  /* 0xfffffffe23237824 */ /* 0x000fe200078e0206 */
[----:B------:R-:W-:Y:S01]  /*10c0*/  LOP3.LUT R52, R18, 0x1, RZ, 0xfc, !PT ;  /* 0x0000000112347812 */ /* 0x000fe200078efcff */
[----:B------:R-:W-:Y:S01]  /*10d0*/  IMAD R4, R7, -0x40, R4 ;  /* 0xffffffc007047824 */ /* 0x000fe200078e0204 */
[----:B------:R-:W-:Y:S01]  /*10e0*/  USEL UR44, UR43, 0x1, UP0 ;  /* 0x000000012b2c7887 */ /* 0x000fe20008000000 */
[----:B------:R-:W-:Y:S01]  /*10f0*/  LOP3.LUT R32, R0, R3, RZ, 0xfc, !PT ;  /* 0x0000000300207212 */ /* 0x000fe200078efcff */
[----:B------:R-:W-:Y:S01]  /*1100*/  UMOV UR40, URZ ;  /* 0x0000003f00287c82 */ /* 0x000fe20008000000 */
[----:B------:R-:W-:Y:S01]  /*1110*/  VIADD R37, R4, UR4 ;  /* 0x0000000404257c36 */ /* 0x000fe20008000000 */
[----:B------:R-:W-:Y:S01]  /*1120*/  UIADD3 UR44, UR43, -UR44, URZ ;  /* 0x8000002c2b2c7290 */ /* 0x000fe2000fffe03f */
[----:B------:R-:W-:-:S11]  /*1130*/  UMOV UR41, URZ ;  /* 0x0000003f00297c82 */ /* 0x000fd60008000000 */
.L_x_44:
[----:B------:R-:W0:Y:S01]  /*1140*/  S2R R0, SR_TID.X ;  /* 0x0000000000007919 */ /* 0x000e220000002100 */
[----:B-1----:R-:W1:Y:S01]  /*1150*/  S2UR UR7, SR_CgaCtaId ;  /* 0x00000000000779c3 */ /* 0x002e620000008800 */
[----:B------:R-:W-:Y:S02]  /*1160*/  UMOV UR6, 0x400 ;  /* 0x0000040000067882 */ /* 0x000fe40000000000 */
[----:B-1----:R-:W-:Y:S01]  /*1170*/  ULEA UR6, UR7, UR6, 0x18 ;  /* 0x0000000607067291 */ /* 0x002fe2000f8ec03f */
[----:B0-----:R-:W-:-:S04]  /*1180*/  LOP3.LUT R0, R0, 0x80, RZ, 0xc0, !PT ;  /* 0x0000008000007812 */ /* 0x001fc800078ec0ff */
[----:B------:R-:W-:-:S06]  /*1190*/  SHF.R.U32.HI R0, RZ, 0x7, R0 ;  /* 0x00000007ff007819 */ /* 0x000fcc0000011600 */
[----:B------:R-:W0:Y:S02]  /*11a0*/  SHFL.IDX PT, R0, R0, RZ, 0x1f ;  /* 0x00001fff00007589 */ /* 0x000e2400000e0000 */
[----:B0-----:R-:W-:-:S13]  /*11b0*/  R2UR UR4, R0 ;  /* 0x00000000000472ca */ /* 0x001fda00000e0000 */
[----:B------:R-:W-:-:S04]  /*11c0*/  ULEA.HI UR5, UR4, UR4, URZ, 0x1 ;  /* 0x0000000404057291 */ /* 0x000fc8000f8f083f */
[----:B------:R-:W-:-:S04]  /*11d0*/  ULOP3.LUT UR5, UR5, 0x7fffe, URZ, 0xc0, !UPT ;  /* 0x0007fffe05057892 */ /* 0x000fc8000f8ec03f */
[----:B------:R-:W-:-:S03]  /*11e0*/  UIADD3 UR5, UR4, -UR5, URZ ;  /* 0x8000000504057290 */ /* 0x000fc6000fffe03f */
[----:B------:R-:W-:Y:S01]  /*11f0*/  ULDC UR4, c[0x0][0x28c] ;  /* 0x0000a30000047ab9 */ /* 0x000fe20000000800 */
[----:B------:R-:W-:Y:S01]  /*1200*/  ULEA UR5, UR5, UR6, 0xd ;  /* 0x0000000605057291 */ /* 0x000fe2000f8e683f */
[----:B------:R-:W-:-:S03]  /*1210*/  ISETP.LT.AND P0, PT, RZ, UR4, PT ;  /* 0x00000004ff007c0c */ /* 0x000fc6000bf01270 */
[----:B------:R-:W-:-:S04]  /*1220*/  UIADD3 UR5, UR5, 0x180, URZ ;  /* 0x0000018005057890 */ /* 0x000fc8000fffe03f */
[----:B------:R-:W-:-:S04]  /*1230*/  USHF.R.U32.HI UR5, URZ, 0x4, UR5 ;  /* 0x000000043f057899 */ /* 0x000fc80008011605 */
[----:B------:R-:W-:-:S04]  /*1240*/  ULOP3.LUT UR5, UR5, 0x3fff, URZ, 0xc0, !UPT ;  /* 0x00003fff05057892 */ /* 0x000fc8000f8ec03f */
[----:B------:R-:W-:Y:S01]  /*1250*/  ULOP3.LUT UR45, UR5, 0x10000, URZ, 0xfc, !UPT ;  /* 0x00010000052d7892 */ /* 0x000fe2000f8efc3f */
[----:B--2--5:R-:W-:Y:S11]  /*1260*/  @P0 BRA `(.L_x_13) ;  /* 0x0000000000400947 */ /* 0x024ff60003800000 */
[----:B------:R-:W-:Y:S01]  /*1270*/  MOV R0, 0x0 ;  /* 0x0000000000007802 */ /* 0x000fe20000000f00 */
[----:B------:R-:W-:Y:S01]  /*1280*/  ULDC.64 UR4, c[0x4][0x68] ;  /* 0x01001a0000047ab9 */ /* 0x000fe20000000a00 */
[----:B------:R-:W-:Y:S01]  /*1290*/  ULDC.64 UR6, c[0x4][0x8] ;  /* 0x0100020000067ab9 */ /* 0x000fe20000000a00 */
[----:B------:R-:W-:Y:S01]  /*12a0*/  IMAD.U32 R4, RZ, RZ, UR4 ;  /* 0x00000004ff047e24 */ /* 0x000fe2000f8e00ff */
[----:B------:R0:W1:Y:S01]  /*12b0*/  LDC.64 R2, c[0x4][R0] ;  /* 0x0100000000027b82 */ /* 0x0000620000000a00 */
[----:B------:R-:W-:Y:S01]  /*12c0*/  IMAD.U32 R5, RZ, RZ, UR5 ;  /* 0x00000005ff057e24 */ /* 0x000fe2000f8e00ff */
[----:B------:R-:W-:Y:S01]  /*12d0*/  ULDC.64 UR4, c[0x4][0x70] ;  /* 0x01001c0000047ab9 */ /* 0x000fe20000000a00 */
[----:B------:R-:W-:Y:S02]  /*12e0*/  IMAD.U32 R10, RZ, RZ, UR6 ;  /* 0x00000006ff0a7e24 */ /* 0x000fe4000f8e00ff */
[----:B------:R-:W-:Y:S02]  /*12f0*/  IMAD.U32 R6, RZ, RZ, UR4 ;  /* 0x00000004ff067e24 */ /* 0x000fe4000f8e00ff */
[----:B------:R-:W-:-:S02]  /*1300*/  IMAD.U32 R7, RZ, RZ, UR5 ;  /* 0x00000005ff077e24 */ /* 0x000fc4000f8e00ff */
[----:B------:R-:W-:Y:S02]  /*1310*/  IMAD.U32 R11, RZ, RZ, UR7 ;  /* 0x00000007ff0b7e24 */ /* 0x000fe4000f8e00ff */
[----:B------:R-:W-:Y:S02]  /*1320*/  IMAD.MOV.U32 R8, RZ, RZ, 0x1e1 ;  /* 0x000001e1ff087424 */ /* 0x000fe400078e00ff */
[----:B------:R-:W-:Y:S02]  /*1330*/  IMAD.MOV.U32 R12, RZ, RZ, 0x1 ;  /* 0x00000001ff0c7424 */ /* 0x000fe400078e00ff */
[----:B0-----:R-:W-:-:S07]  /*1340*/  IMAD.MOV.U32 R13, RZ, RZ, RZ ;  /* 0x000000ffff0d7224 */ /* 0x001fce00078e00ff */
[----:B------:R-:W-:-:S07]  /*1350*/  LEPC R20, `(.L_x_13) ;  /* 0x000000001014794e */ /* 0x000fce0000000000 */
[----:B-1---5:R-:W-:Y:S05]  /*1360*/  CALL.ABS.NOINC R2 ;  /* 0x0000000002007343 */ /* 0x022fea0003c00000 */
.L_x_13:
[----:B------:R-:W-:-:S13]  /*1370*/  ISETP.NE.AND P0, PT, R52, 0x3, PT ;  /* 0x000000033400780c */ /* 0x000fda0003f05270 */
[----:B------:R-:W-:Y:S05]  /*1380*/  @!P0 BRA `(.L_x_14) ;  /* 0x0000000000048947 */ /* 0x000fea0003800000 */
[----:B------:R-:W-:Y:S01]  /*1390*/  BPT.TRAP 0x1 ;  /* 0x000000040000795c */ /* 0x000fe20000300000 */
.L_x_14:
[----:B------:R-:W0:Y:S01]  /*13a0*/  S2UR UR5, SR_CgaCtaId ;  /* 0x00000000000579c3 */ /* 0x000e220000008800 */
[----:B------:R-:W-:Y:S01]  /*13b0*/  UMOV UR4, 0x400 ;  /* 0x0000040000047882 */ /* 0x000fe20000000000 */
[----:B------:R-:W-:Y:S02]  /*13c0*/  IMAD.U32 R0, RZ, RZ, UR40 ;  /* 0x00000028ff007e24 */ /* 0x000fe4000f8e00ff */
[----:B------:R-:W-:-:S03]  /*13d0*/  IMAD.U32 R2, RZ, RZ, UR41 ;  /* 0x00000029ff027e24 */ /* 0x000fc6000f8e00ff */
[----:B------:R-:W-:Y:S01]  /*13e0*/  SHF.L.U32 R0, R0, 0x1f, RZ ;  /* 0x0000001f00007819 */ /* 0x000fe200000006ff */
[----:B0-----:R-:W-:-:S06]  /*13f0*/  ULEA UR4, UR5, UR4, 0x18 ;  /* 0x0000000405047291 */ /* 0x001fcc000f8ec03f */
[----:B------:R-:W-:-:S04]  /*1400*/  IMAD.U32 R5, RZ, RZ, UR4 ;  /* 0x00000004ff057e24 */ /* 0x000fc8000f8e00ff */
[----:B------:R-:W-:-:S04]  /*1410*/  IMAD R3, R2, 0x8, R5 ;  /* 0x0000000802037824 */ /* 0x000fc800078e0205 */
[----:B------:R0:W1:Y:S01]  /*1420*/  SYNCS.PHASECHK.TRANS64.TRYWAIT P1, [R3+URZ], R0 ;  /* 0x00000000030075a7 */ /* 0x000062000802017f */
[----:B------:R-:W-:Y:S05]  /*1430*/  @!P0 BRA `(.L_x_15) ;  /* 0x0000000000048947 */ /* 0x000fea0003800000 */
[----:B------:R-:W-:Y:S01]  /*1440*/  BPT.TRAP 0x1 ;  /* 0x000000040000795c */ /* 0x000fe20000300000 */
.L_x_15:
[----:B------:R-:W-:-:S05]  /*1450*/  IMAD.U32 R2, RZ, RZ, UR44 ;  /* 0x0000002cff027e24 */ /* 0x000fca000f8e00ff */
[----:B------:R-:W-:Y:S01]  /*1460*/  ISETP.GE.AND P2, PT, R2, 0x1, PT ;  /* 0x000000010200780c */ /* 0x000fe20003f46270 */
[----:B-1----:R-:W-:-:S12]  /*1470*/  @P1 BRA `(.L_x_16) ;  /* 0x0000000000081947 */ /* 0x002fd80003800000 */
[----:B------:R-:W1:Y:S02]  /*1480*/  SYNCS.PHASECHK.TRANS64.TRYWAIT P1, [R3+URZ], R0 ;  /* 0x00000000030075a7 */ /* 0x000e64000802017f */
[----:B-1----:R-:W-:Y:S05]  /*1490*/  @!P1 BRA `(.L_x_17) ;  /* 0x0000003800149947 */ /* 0x002fea0003800000 */
.L_x_16:
[----:B------:R-:W-:Y:S05]  /*14a0*/  WARPSYNC.ALL ;  /* 0x0000000000007948 */ /* 0x000fea0003800000 */
[----:B------:R-:W-:Y:S01]  /*14b0*/  R2UR UR4, R5 ;  /* 0x00000000050472ca */ /* 0x000fe200000e0000 */
[----:B------:R-:W-:Y:S01]  /*14c0*/  ULEA UR6, UR41, UR45, 0xb ;  /* 0x0000002d29067291 */ /* 0x000fe2000f8e583f */
[----:B------:R-:W-:Y:S01]  /*14d0*/  WARPGROUP.ARRIVE ;  /* 0x00000000000079c5 */ /* 0x000fe20000000000 */
[----:B------:R-:W-:Y:S01]  /*14e0*/  UMOV UR9, 0x40000040 ;  /* 0x4000004000097882 */ /* 0x000fe20000000000 */
[----:B------:R-:W-:Y:S01]  /*14f0*/  UMOV UR11, 0x40000000 ;  /* 0x40000000000b7882 */ /* 0x000fe20000000000 */
[----:B------:R-:W-:-:S03]  /*1500*/  UIADD3 UR7, UR6, 0x400, URZ ;  /* 0x0000040006077890 */ /* 0x000fc6000fffe03f */
[----:B------:R-:W-:-:S05]  /*1510*/  UMOV UR8, UR6 ;  /* 0x0000000600087c82 */ /* 0x000fca0008000000 */
[----:B------:R-:W-:-:S04]  /*1520*/  UIADD3 UR4, UR4, 0x30180, URZ ;  /* 0x0003018004047890 */ /* 0x000fc8000fffe03f */
[----:B------:R-:W-:-:S04]  /*1530*/  USHF.R.U32.HI UR4, URZ, 0x4, UR4 ;  /* 0x000000043f047899 */ /* 0x000fc80008011604 */
[----:B------:R-:W-:-:S04]  /*1540*/  ULOP3.LUT UR4, UR4, 0x3fff, URZ, 0xc0, !UPT ;  /* 0x00003fff04047892 */ /* 0x000fc8000f8ec03f */
[----:B------:R-:W-:-:S04]  /*1550*/  ULOP3.LUT UR4, UR4, 0x10000, URZ, 0xfc, !UPT ;  /* 0x0001000004047892 */ /* 0x000fc8000f8efc3f */
[----:B------:R-:W-:-:S07]  /*1560*/  ULEA UR5, UR41, UR4, 0x6 ;  /* 0x0000000429057291 */ /* 0x000fce000f8e303f */
[----:B------:R-:W-:Y:S02]  /*1570*/  UMOV UR10, UR5 ;  /* 0x00000005000a7c82 */ /* 0x000fe40008000000 */
[----:B------:R-:W-:Y:S01]  /*1580*/  HGMMA.64x8x16.F32 R28, gdesc[UR8], RZ, !UPT, gsb0 ;  /* 0x00000000081c79f0 */ /* 0x000fe2000c0008ff */
[----:B------:R-:W-:Y:S01]  /*1590*/  UMOV UR8, UR7 ;  /* 0x0000000700087c82 */ /* 0x000fe20008000000 */
[----:B------:R-:W-:Y:S01]  /*15a0*/  UMOV UR9, 0x40000040 ;  /* 0x4000004000097882 */ /* 0x000fe20000000000 */
[----:B------:R-:W-:Y:S01]  /*15b0*/  UIADD3 UR7, UR6, 0x402, URZ ;  /* 0x0000040206077890 */ /* 0x000fe2000fffe03f */
[----:B------:R-:W-:Y:S02]  /*15c0*/  WARPGROUP.DEPBAR.LE gsb0, 0x0 ;  /* 0x00008000000079c5 */ /* 0x000fe40000010000 */
[----:B------:R-:W-:-:S06]  /*15d0*/  WARPGROUP.ARRIVE ;  /* 0x00000000000079c5 */ /* 0x000fcc0000000000 */
[----:B------:R-:W-:Y:S01]  /*15e0*/  HGMMA.64x8x16.F32 R24, gdesc[UR8], RZ, !UPT, gsb0 ;  /* 0x00000000081879f0 */ /* 0x000fe2000c0008ff */
[----:B------:R-:W-:Y:S02]  /*15f0*/  UIADD3 UR8, UR6, 0x2, URZ ;  /* 0x0000000206087890 */ /* 0x000fe4000fffe03f */
[----:B------:R-:W-:Y:S01]  /*1600*/  UIADD3 UR10, UR5, 0x2, URZ ;  /* 0x00000002050a7890 */ /* 0x000fe2000fffe03f */
[----:B------:R-:W-:Y:S01]  /*1610*/  UMOV UR9, 0x40000040 ;  /* 0x4000004000097882 */ /* 0x000fe20000000000 */
[----:B------:R-:W-:Y:S01]  /*1620*/  UMOV UR11, 0x40000000 ;  /* 0x40000000000b7882 */ /* 0x000fe20000000000 */
[----:B------:R-:W-:Y:S02]  /*1630*/  WARPGROUP.DEPBAR.LE gsb0, 0x0 ;  /* 0x00008000000079c5 */ /* 0x000fe40000010000 */
[----:B------:R-:W-:-:S06]  /*1640*/  WARPGROUP.ARRIVE ;  /* 0x00000000000079c5 */ /* 0x000fcc0000000000 */
[----:B------:R-:W-:Y:S01]  /*1650*/  HGMMA.64x8x16.F32 R28, gdesc[UR8], R28, gsb0 ;  /* 0x00000000081c79f0 */ /* 0x000fe2000800081c */
[----:B------:R-:W-:Y:S01]  /*1660*/  UMOV UR8, UR7 ;  /* 0x0000000700087c82 */ /* 0x000fe20008000000 */
[----:B------:R-:W-:Y:S01]  /*1670*/  UMOV UR9, 0x40000040 ;  /* 0x4000004000097882 */ /* 0x000fe20000000000 */
[----:B------:R-:W-:Y:S01]  /*1680*/  UIADD3 UR7, UR6, 0x404, URZ ;  /* 0x0000040406077890 */ /* 0x000fe2000fffe03f */
[----:B------:R-:W-:Y:S02]  /*1690*/  WARPGROUP.DEPBAR.LE gsb0, 0x0 ;  /* 0x00008000000079c5 */ /* 0x000fe40000010000 */
[----:B------:R-:W-:-:S06]  /*16a0*/  WARPGROUP.ARRIVE ;  /* 0x00000000000079c5 */ /* 0x000fcc0000000000 */
[----:B------:R-:W-:Y:S01]  /*16b0*/  HGMMA.64x8x16.F32 R24, gdesc[UR8], R24, gsb0 ;  /* 0x00000000081879f0 */ /* 0x000fe20008000818 */
        /* <DEDUP_REMOVED lines=9> */
[----:B------:R-:W-:Y:S02]  /*1750*/  WARPGROUP.DEPBAR.LE gsb0, 0x0 ;  /* 0x00008000000079c5 */ /* 0x000fe40000010000 */
[----:B------:R-:W-:-:S06]  /*1760*/  WARPGROUP.ARRIVE ;  /* 0x00000000000079c5 */ /* 0x000fcc0000000000 */
[----:B------:R-:W-:Y:S01]  /*1770*/  HGMMA.64x8x16.F32 R24, gdesc[UR8], R24, gsb0 ;  /* 0x00000000081879f0 */ /* 0x000fe20008000818 */
[----:B------:R-:W-:Y:S02]  /*1780*/  UIADD3 UR8, UR6, 0x6, URZ ;  /* 0x0000000606087890 */ /* 0x000fe4000fffe03f */
[----:B------:R-:W-:Y:S01]  /*1790*/  UIADD3 UR10, UR5, 0x6, URZ ;  /* 0x00000006050a7890 */ /* 0x000fe2000fffe03f */
[----:B------:R-:W-:Y:S01]  /*17a0*/  UMOV UR9, 0x40000040 ;  /* 0x4000004000097882 */ /* 0x000fe20000000000 */
[----:B------:R-:W-:Y:S01]  /*17b0*/  UMOV UR11, 0x40000000 ;  /* 0x40000000000b7882 */ /* 0x000fe20000000000 */
[----:B------:R-:W-:Y:S01]  /*17c0*/  UIADD3 UR6, UR6, 0x406, URZ ;  /* 0x0000040606067890 */ /* 0x000fe2000fffe03f */
[----:B------:R-:W-:Y:S02]  /*17d0*/  WARPGROUP.DEPBAR.LE gsb0, 0x0 ;  /* 0x00008000000079c5 */ /* 0x000fe40000010000 */
[----:B------:R-:W-:-:S06]  /*17e0*/  WARPGROUP.ARRIVE ;  /* 0x00000000000079c5 */ /* 0x000fcc0000000000 */
[----:B------:R-:W-:Y:S01]  /*17f0*/  HGMMA.64x8x16.F32 R28, gdesc[UR8], R28, gsb0 ;  /* 0x00000000081c79f0 */ /* 0x000fe2000800081c */
[----:B------:R-:W-:Y:S01]  /*1800*/  UMOV UR8, UR6 ;  /* 0x0000000600087c82 */ /* 0x000fe20008000000 */
[----:B------:R-:W-:Y:S01]  /*1810*/  UMOV UR9, 0x40000040 ;  /* 0x4000004000097882 */ /* 0x000fe20000000000 */
[----:B------:R-:W-:Y:S02]  /*1820*/  WARPGROUP.DEPBAR.LE gsb0, 0x0 ;  /* 0x00008000000079c5 */ /* 0x000fe40000010000 */
[----:B------:R-:W-:-:S06]  /*1830*/  WARPGROUP.ARRIVE ;  /* 0x00000000000079c5 */ /* 0x000fcc0000000000 */
[----:B------:R-:W-:Y:S03]  /*1840*/  HGMMA.64x8x16.F32 R24, gdesc[UR8], R24, gsb0 ;  /* 0x00000000081879f0 */ /* 0x000fe60008000818 */
[----:B------:R-:W-:Y:S02]  /*1850*/  WARPGROUP.DEPBAR.LE gsb0, 0x0 ;  /* 0x00008000000079c5 */ /* 0x000fe40000010000 */
[----:B------:R-:W-:Y:S05]  /*1860*/  @!P2 BRA `(.L_x_18) ;  /* 0x000000040084a947 */ /* 0x000fea0003800000 */
[----:B------:R-:W-:Y:S01]  /*1870*/  UIADD3 UR5, UR41, 0x1, URZ ;  /* 0x0000000129057890 */ /* 0x000fe2000fffe03f */
[----:B01----:R-:W-:Y:S02]  /*1880*/  IMAD.U32 R0, RZ, RZ, UR44 ;  /* 0x0000002cff007e24 */ /* 0x003fe4000f8e00ff */
[----:B------:R-:W-:Y:S01]  /*1890*/  IMAD.U32 R2, RZ, RZ, UR41 ;  /* 0x00000029ff027e24 */ /* 0x000fe2000f8e00ff */
[----:B------:R-:W-:-:S04]  /*18a0*/  UISETP.NE.AND UP0, UPT, UR5, 0x6, UPT ;  /* 0x000000060500788c */ /* 0x000fc8000bf05270 */
[----:B------:R-:W-:Y:S02]  /*18b0*/  USEL UR6, URZ, 0x1, UP0 ;  /* 0x000000013f067887 */ /* 0x000fe40008000000 */
[----:B------:R-:W-:Y:S02]  /*18c0*/  USEL UR5, UR5, URZ, UP0 ;  /* 0x0000003f05057287 */ /* 0x000fe40008000000 */
[----:B------:R-:W-:-:S06]  /*18d0*/  ULOP3.LUT UR6, UR40, UR6, URZ, 0x3c, !UPT ;  /* 0x0000000628067292 */ /* 0x000fcc000f8e3c3f */
[----:B------:R-:W-:-:S07]  /*18e0*/  IMAD.U32 R6, RZ, RZ, UR6 ;  /* 0x00000006ff067e24 */ /* 0x000fce000f8e00ff */
.L_x_25:
[----:B0-----:R-:W-:Y:S05]  /*18f0*/  @!P0 BRA `(.L_x_19) ;  /* 0x0000000000048947 */ /* 0x001fea0003800000 */
[----:B------:R-:W-:Y:S01]  /*1900*/  BPT.TRAP 0x1 ;  /* 0x000000040000795c */ /* 0x000fe20000300000 */
.L_x_19:
[----:B------:R-:W0:Y:S01]  /*1910*/  S2UR UR7, SR_CgaCtaId ;  /* 0x00000000000779c3 */ /* 0x000e220000008800 */
[----:B------:R-:W-:Y:S01]  /*1920*/  UMOV UR6, 0x400 ;  /* 0x0000040000067882 */ /* 0x000fe20000000000 */
[----:B------:R-:W-:Y:S01]  /*1930*/  IMAD.U32 R4, RZ, RZ, UR5 ;  /* 0x00000005ff047e24 */ /* 0x000fe2000f8e00ff */
[----:B------:R-:W-:Y:S01]  /*1940*/  SHF.L.U32 R3, R6, 0x1f, RZ ;  /* 0x0000001f06037819 */ /* 0x000fe200000006ff */
[----:B0-----:R-:W-:-:S06]  /*1950*/  ULEA UR6, UR7, UR6, 0x18 ;  /* 0x0000000607067291 */ /* 0x001fcc000f8ec03f */
[----:B------:R-:W-:-:S04]  /*1960*/  IMAD.U32 R5, RZ, RZ, UR6 ;  /* 0x00000006ff057e24 */ /* 0x000fc8000f8e00ff */
[----:B------:R-:W-:-:S04]  /*1970*/  IMAD R4, R4, 0x8, R5 ;  /* 0x0000000804047824 */ /* 0x000fc800078e0205 */
[----:B------:R0:W1:Y:S01]  /*1980*/  SYNCS.PHASECHK.TRANS64.TRYWAIT P1, [R4+URZ], R3 ;  /* 0x00000003040075a7 */ /* 0x000062000802017f */
[----:B------:R-:W-:Y:S05]  /*1990*/  @!P0 BRA `(.L_x_20) ;  /* 0x0000000000048947 */ /* 0x000fea0003800000 */
[----:B------:R-:W-:Y:S01]  /*19a0*/  BPT.TRAP 0x1 ;  /* 0x000000040000795c */ /* 0x000fe20000300000 */
.L_x_20:
[----:B-1----:R-:W-:Y:S05]  /*19b0*/  @P1 BRA `(.L_x_21) ;  /* 0x0000000000081947 */ /* 0x002fea0003800000 */
[----:B------:R-:W1:Y:S02]  /*19c0*/  SYNCS.PHASECHK.TRANS64.TRYWAIT P1, [R4+URZ], R3 ;  /* 0x00000003040075a7 */ /* 0x000e64000802017f */
[----:B-1----:R-:W-:Y:S05]  /*19d0*/  @!P1 BRA `(.L_x_22) ;  /* 0x0000003000d89947 */ /* 0x002fea0003800000 */
.L_x_21:
[----:B------:R-:W-:Y:S01]  /*19e0*/  ULEA UR6, UR5, UR4, 0x6 ;  /* 0x0000000405067291 */ /* 0x000fe2000f8e303f */
[----:B------:R-:W-:Y:S01]  /*19f0*/  WARPGROUP.ARRIVE ;  /* 0x00000000000079c5 */ /* 0x000fe20000000000 */
[----:B------:R-:W-:Y:S01]  /*1a00*/  ULEA UR7, UR5, UR45, 0xb ;  /* 0x0000002d05077291 */ /* 0x000fe2000f8e583f */
[----:B------:R-:W-:Y:S01]  /*1a10*/  UMOV UR11, 0x40000000 ;  /* 0x40000000000b7882 */ /* 0x000fe20000000000 */
[----:B------:R-:W-:Y:S02]  /*1a20*/  UMOV UR9, 0x40000040 ;  /* 0x4000004000097882 */ /* 0x000fe40000000000 */
[----:B------:R-:W-:Y:S01]  /*1a30*/  UIADD3 UR12, UR7, 0x400, URZ ;  /* 0x00000400070c7890 */ /* 0x000fe2000fffe03f */
[----:B------:R-:W-:Y:S02]  /*1a40*/  UMOV UR10, UR6 ;  /* 0x00000006000a7c82 */ /* 0x000fe40008000000 */
[----:B------:R-:W-:Y:S02]  /*1a50*/  UMOV UR8, UR7 ;  /* 0x0000000700087c82 */ /* 0x000fe40008000000 */
[----:B------:R-:W-:Y:S01]  /*1a60*/  HGMMA.64x8x16.F32 R28, gdesc[UR8], R28, gsb0 ;  /* 0x00000000081c79f0 */ /* 0x000fe2000800081c */
[----:B------:R-:W-:Y:S01]  /*1a70*/  UMOV UR9, 0x40000040 ;  /* 0x4000004000097882 */ /* 0x000fe20000000000 */
[----:B------:R-:W-:Y:S01]  /*1a80*/  UMOV UR8, UR12 ;  /* 0x0000000c00087c82 */ /* 0x000fe20008000000 */
[----:B------:R-:W-:Y:S01]  /*1a90*/  UIADD3 UR12, UR7, 0x402, URZ ;  /* 0x00000402070c7890 */ /* 0x000fe2000fffe03f */
[----:B------:R-:W-:-:S02]  /*1aa0*/  WARPGROUP.DEPBAR.LE gsb0, 0x0 ;  /* 0x00008000000079c5 */ /* 0x000fc40000010000 */
        /* <DEDUP_REMOVED lines=42> */
[----:B------:R-:W-:Y:S01]  /*1d50*/  BPT.TRAP 0x1 ;  /* 0x000000040000795c */ /* 0x000fe20000300000 */
.L_x_23:
[----:B01----:R-:W-:Y:S01]  /*1d60*/  IMAD R3, R2, 0x8, R5 ;  /* 0x0000000802037824 */ /* 0x003fe200078e0205 */
[----:B------:R-:W-:-:S03]  /*1d70*/  ISETP.GT.U32.AND P1, PT, R18, 0x1, PT ;  /* 0x000000011200780c */ /* 0x000fc60003f24070 */
[----:B------:R-:W-:-:S05]  /*1d80*/  VIADD R3, R3, 0x30 ;  /* 0x0000003003037836 */ /* 0x000fca0000000000 */
[----:B------:R-:W-:-:S04]  /*1d90*/  PRMT R3, RZ, 0x654, R3 ;  /* 0x00000654ff037816 */ /* 0x000fc80000000003 */
[----:B------:R0:W-:Y:S01]  /*1da0*/  SYNCS.ARRIVE.TRANS64.RED.A1T0 RZ, [R3+URZ], RZ ;  /* 0x000000ff03ff79a7 */ /* 0x0001e2000810043f */
[----:B------:R-:W-:Y:S05]  /*1db0*/  @P1 BRA `(.L_x_24) ;  /* 0x0000000000041947 */ /* 0x000fea0003800000 */
[----:B------:R-:W-:Y:S01]  /*1dc0*/  BPT.TRAP 0x1 ;  /* 0x000000040000795c */ /* 0x000fe20000300000 */
.L_x_24:
[----:B------:R-:W-:Y:S01]  /*1dd0*/  UIADD3 UR5, UR5, 0x1, URZ ;  /* 0x0000000105057890 */ /* 0x000fe2000fffe03f */
[----:B------:R-:W-:Y:S01]  /*1de0*/  ISETP.GT.AND P2, PT, R0, 0x1, PT ;  /* 0x000000010000780c */ /* 0x000fe20003f44270 */
[----:B------:R-:W-:Y:S02]  /*1df0*/  VIADD R2, R2, 0x1 ;  /* 0x0000000102027836 */ /* 0x000fe40000000000 */
[----:B------:R-:W-:Y:S01]  /*1e00*/  UISETP.NE.AND UP0, UPT, UR5, 0x6, UPT ;  /* 0x000000060500788c */ /* 0x000fe2000bf05270 */
[----:B------:R-:W-:Y:S02]  /*1e10*/  VIADD R0, R0, 0xffffffff ;  /* 0xffffffff00007836 */ /* 0x000fe40000000000 */
[C---:B------:R-:W-:Y:S01]  /*1e20*/  ISETP.NE.AND P1, PT, R2.reuse, 0x6, PT ;  /* 0x000000060200780c */ /* 0x040fe20003f25270 */
[----:B------:R-:W-:Y:S02]  /*1e30*/  USEL UR6, URZ, 0x1, UP0 ;  /* 0x000000013f067887 */ /* 0x000fe40008000000 */
[----:B------:R-:W-:Y:S01]  /*1e40*/  USEL UR5, UR5, URZ, UP0 ;  /* 0x0000003f05057287 */ /* 0x000fe20008000000 */
[----:B------:R-:W-:-:S03]  /*1e50*/  SEL R2, R2, RZ, P1 ;  /* 0x000000ff02027207 */ /* 0x000fc60000800000 */
[----:B------:R-:W-:Y:S01]  /*1e60*/  LOP3.LUT R6, R6, UR6, RZ, 0x3c, !PT ;  /* 0x0000000606067c12 */ /* 0x000fe2000f8e3cff */
[----:B------:R-:W-:Y:S07]  /*1e70*/  @P2 BRA `(.L_x_25) ;  /* 0xfffffff8009c2947 */ /* 0x000fee000383ffff */
.L_x_18:
[----:B01----:R-:W0:Y:S02]  /*1e80*/  LDC R0, c[0x0][0x28c] ;  /* 0x0000a300ff007b82 */ /* 0x003e240000000800 */
[----:B0-----:R-:W-:-:S13]  /*1e90*/  ISETP.GE.AND P1, PT, R0, 0x1, PT ;  /* 0x000000010000780c */ /* 0x001fda0003f26270 */
[----:B------:R-:W-:Y:S05]  /*1ea0*/  @!P1 BRA `(.L_x_26) ;  /* 0x0000000000389947 */ /* 0x000fea0003800000 */
[----:B------:R-:W-:Y:S05]  /*1eb0*/  @!P0 BRA `(.L_x_27) ;  /* 0x0000000000048947 */ /* 0x000fea0003800000 */
[----:B------:R-:W-:Y:S01]  /*1ec0*/  BPT.TRAP 0x1 ;  /* 0x000000040000795c */ /* 0x000fe20000300000 */
.L_x_27:
[----:B------:R-:W-:Y:S01]  /*1ed0*/  UIADD3 UR6, UR44, UR41, URZ ;  /* 0x000000292c067290 */ /* 0x000fe2000fffe03f */
[----:B------:R-:W-:-:S03]  /*1ee0*/  ISETP.GT.U32.AND P0, PT, R18, 0x1, PT ;  /* 0x000000011200780c */ /* 0x000fc60003f04070 */
[----:B------:R-:W-:-:S04]  /*1ef0*/  UIMAD.WIDE.U32 UR4, UR6, -0x55555555, URZ ;  /* 0xaaaaaaab060478a5 */ /* 0x000fc8000f8e003f */
[----:B------:R-:W-:-:S04]  /*1f00*/  USHF.R.U32.HI UR4, URZ, 0x2, UR5 ;  /* 0x000000023f047899 */ /* 0x000fc80008011605 */
[----:B------:R-:W-:-:S06]  /*1f10*/  UIMAD UR6, UR4, -0x6, UR6 ;  /* 0xfffffffa040678a4 */ /* 0x000fcc000f8e0206 */
[----:B------:R-:W-:-:S04]  /*1f20*/  IMAD.U32 R0, RZ, RZ, UR6 ;  /* 0x00000006ff007e24 */ /* 0x000fc8000f8e00ff */
[----:B------:R-:W-:-:S04]  /*1f30*/  IMAD R0, R0, 0x8, R5 ;  /* 0x0000000800007824 */ /* 0x000fc800078e0205 */
[----:B------:R-:W-:-:S05]  /*1f40*/  VIADD R0, R0, 0x30 ;  /* 0x0000003000007836 */ /* 0x000fca0000000000 */
[----:B------:R-:W-:-:S04]  /*1f50*/  PRMT R0, RZ, 0x654, R0 ;  /* 0x00000654ff007816 */ /* 0x000fc80000000000 */
[----:B------:R0:W-:Y:S01]  /*1f60*/  SYNCS.ARRIVE.TRANS64.RED.A1T0 RZ, [R0+URZ], RZ ;  /* 0x000000ff00ff79a7 */ /* 0x0001e2000810043f */
[----:B------:R-:W-:Y:S05]  /*1f70*/  @P0 BRA `(.L_x_26) ;  /* 0x0000000000040947 */ /* 0x000fea0003800000 */
[----:B------:R-:W-:Y:S01]  /*1f80*/  BPT.TRAP 0x1 ;  /* 0x000000040000795c */ /* 0x000fe20000300000 */
.L_x_26:
[----:B------:R-:W-:Y:S01]  /*1f90*/  IMAD.SHL.U32 R38, R38, 0x8, RZ ;  /* 0x0000000826267824 */ /* 0x000fe200078e00ff */
[----:B------:R-:W-:Y:S01]  /*1fa0*/  UIADD3 UR41, UR43, UR41, URZ ;  /* 0x000000292b297290 */ /* 0x000fe2000fffe03f */
[----:B------:R-:W-:Y:S01]  /*1fb0*/  IMAD.SHL.U32 R8, R39, 0x100, RZ ;  /* 0x0000010027087824 */ /* 0x000fe200078e00ff */
[----:B------:R-:W-:Y:S01]  /*1fc0*/  ULDC UR7, c[0x0][0x288] ;  /* 0x0000a20000077ab9 */ /* 0x000fe20000000800 */
[----:B------:R-:W-:Y:S01]  /*1fd0*/  ULDC UR10, c[0x0][0x284] ;  /* 0x0000a100000a7ab9 */ /* 0x000fe20000000800 */
[----:B------:R-:W-:Y:S01]  /*1fe0*/  UISETP.GT.U32.AND UP0, UPT, UR41, 0x5, UPT ;  /* 0x000000052900788c */ /* 0x000fe2000bf04070 */
[----:B------:R-:W-:Y:S01]  /*1ff0*/  ISETP.GE.AND P0, PT, R38, UR7, PT ;  /* 0x0000000726007c0c */ /* 0x000fe2000bf06270 */
[----:B------:R-:W-:Y:S01]  /*2000*/  UISETP.GE.U32.AND UP1, UPT, UR43, 0x6, UPT ;  /* 0x000000062b00788c */ /* 0x000fe2000bf26070 */
[----:B------:R-:W-:Y:S01]  /*2010*/  SHF.R.S32.HI R15, RZ, 0x1f, R23 ;  /* 0x0000001fff0f7819 */ /* 0x000fe20000011417 */
[----:B------:R-:W-:Y:S01]  /*2020*/  UISETP.LT.U32.AND UP0, UPT, UR43, 0x6, UP0 ;  /* 0x000000062b00788c */ /* 0x000fe20008701070 */
[----:B------:R-:W-:Y:S01]  /*2030*/  ISETP.GE.OR P0, PT, R8, UR10, P0 ;  /* 0x0000000a08007c0c */ /* 0x000fe20008706670 */
[----:B------:R-:W-:Y:S01]  /*2040*/  UIMAD.WIDE.U32 UR4, UR41, -0x55555555, URZ ;  /* 0xaaaaaaab290478a5 */ /* 0x000fe2000f8e003f */
[----:B------:R-:W-:Y:S01]  /*2050*/  LOP3.LUT R4, R38, 0x6, R36, 0xf8, !PT ;  /* 0x0000000626047812 */ /* 0x000fe200078ef824 */
[----:B------:R-:W-:Y:S01]  /*2060*/  USEL UR6, URZ, 0x1, !UP0 ;  /* 0x000000013f067887 */ /* 0x000fe2000c000000 */
[----:B------:R-:W-:-:S02]  /*2070*/  ULDC.64 UR8, c[0x0][0x5d0] ;  /* 0x0001740000087ab9 */ /* 0x000fc40000000a00 */
[----:B------:R-:W-:Y:S01]  /*2080*/  SHF.R.S32.HI R5, RZ, 0x1f, R4 ;  /* 0x0000001fff057819 */ /* 0x000fe20000011404 */
[----:B0-----:R-:W-:Y:S01]  /*2090*/  IMAD R0, R15, UR8, RZ ;  /* 0x000000080f007c24 */ /* 0x001fe2000f8e02ff */
[----:B------:R-:W-:Y:S02]  /*20a0*/  USHF.R.U32.HI UR4, URZ, 0x2, UR5 ;  /* 0x000000023f047899 */ /* 0x000fe40008011605 */
[----:B------:R-:W-:Y:S01]  /*20b0*/  ULOP3.LUT UR40, UR40, UR6, URZ, 0x3c, !UPT ;  /* 0x0000000628287292 */ /* 0x000fe2000f8e3c3f */
[C---:B------:R-:W-:Y:S01]  /*20c0*/  IMAD R7, R23.reuse, UR9, R0 ;  /* 0x0000000917077c24 */ /* 0x040fe2000f8e0200 */
[----:B------:R-:W-:Y:S01]  /*20d0*/  UIMAD UR41, UR4, -0x6, UR41 ;  /* 0xfffffffa042978a4 */ /* 0x000fe2000f8e0229 */
[----:B------:R-:W-:Y:S01]  /*20e0*/  IMAD.WIDE.U32 R2, R23, UR8, R4 ;  /* 0x0000000817027c25 */ /* 0x000fe2000f8e0004 */
[----:B------:R-:W-:-:S03]  /*20f0*/  @UP1 ULOP3.LUT UR40, UR40, 0x1, UR4, 0x78, !UPT ;  /* 0x0000000128281892 */ /* 0x000fc6000f8e7804 */
[----:B------:R-:W-:Y:S02]  /*2100*/  IMAD.IADD R7, R3, 0x1, R7 ;  /* 0x0000000103077824 */ /* 0x000fe400078e0207 */
[----:B------:R-:W-:Y:S02]  /*2110*/  IMAD.MOV.U32 R0, RZ, RZ, -0x1 ;  /* 0xffffffffff007424 */ /* 0x000fe400078e00ff */
[----:B------:R-:W-:Y:S01]  /*2120*/  IMAD.MOV.U32 R6, RZ, RZ, R2 ;  /* 0x000000ffff067224 */ /* 0x000fe200078e0002 */
[----:B------:R-:W-:Y:S06]  /*2130*/  @P0 BRA `(.L_x_28) ;  /* 0x0000000c008c0947 */ /* 0x000fec0003800000 */
[----:B------:R-:W0:Y:S01]  /*2140*/  LDC.64 R2, c[0x0][0x5c8] ;  /* 0x00017200ff027b82 */ /* 0x000e220000000a00 */
[----:B-----5:R-:W-:Y:S01]  /*2150*/  FSETP.NEU.AND P0, PT, R34, RZ, PT ;  /* 0x000000ff2200720b */ /* 0x020fe20003f0d000 */
[----:B------:R-:W-:Y:S01]  /*2160*/  IMAD.WIDE R10, R39, 0x100, R32 ;  /* 0x00000100270a7825 */ /* 0x000fe200078e0220 */
[----:B------:R-:W-:Y:S03]  /*2170*/  BSSY B0, `(.L_x_28) ;  /* 0x00000df000007945 */ /* 0x000fe60003800000 */
[----:B------:R-:W-:Y:S02]  /*2180*/  IMAD.IADD R54, R37, 0x1, -R8 ;  /* 0x0000000125367824 */ /* 0x000fe400078e0a08 */
[----:B------:R-:W-:Y:S02]  /*2190*/  IMAD.IADD R56, R35, 0x1, -R38 ;  /* 0x0000000123387824 */ /* 0x000fe400078e0a26 */
[----:B0-----:R-:W-:-:S02]  /*21a0*/  IMAD R9, R11, R2, RZ ;  /* 0x000000020b097224 */ /* 0x001fc400078e02ff */
[----:B------:R-:W-:-:S04]  /*21b0*/  IMAD.WIDE.U32 R42, R10, R2, R6 ;  /* 0x000000020a2a7225 */ /* 0x000fc800078e0006 */
[----:B------:R-:W-:-:S04]  /*21c0*/  IMAD R9, R10, R3, R9 ;  /* 0x000000030a097224 */ /* 0x000fc800078e0209 */
[----:B------:R-:W-:Y:S01]  /*21d0*/  IMAD.IADD R45, R43, 0x1, R9 ;  /* 0x000000012b2d7824 */ /* 0x000fe200078e0209 */
[----:B------:R-:W-:Y:S06]  /*21e0*/  @!P0 BRA `(.L_x_29) ;  /* 0x0000000800908947 */ /* 0x000fec0003800000 */
[----:B------:R-:W0:Y:S01]  /*21f0*/  LDC.64 R8, c[0x0][0x5b8] ;  /* 0x00016e00ff087b82 */ /* 0x000e220000000a00 */
[----:B------:R-:W-:Y:S01]  /*2200*/  ISETP.GT.AND P1, PT, R54, RZ, PT ;  /* 0x000000ff3600720c */ /* 0x000fe20003f24270 */
[----:B------:R-:W-:-:S03]  /*2210*/  ULDC.64 UR4, c[0x0][0x5c0] ;  /* 0x0001700000047ab9 */ /* 0x000fc60000000a00 */
[----:B------:R-:W-:-:S03]  /*2220*/  ISETP.GT.AND P2, PT, R56, RZ, P1 ;  /* 0x000000ff3800720c */ /* 0x000fc60000f44270 */
[----:B------:R-:W1:Y:S08]  /*2230*/  LDC.64 R12, c[0x0][0x5b0] ;  /* 0x00016c00ff0c7b82 */ /* 0x000e700000000a00 */
[----:B------:R-:W2:Y:S01]  /*2240*/  LDC.64 R6, c[0x0][0x5a8] ;  /* 0x00016a00ff067b82 */ /* 0x000ea20000000a00 */
[-C--:B0-----:R-:W-:Y:S02]  /*2250*/  IMAD R14, R15, R8.reuse, RZ ;  /* 0x000000080f0e7224 */ /* 0x081fe400078e02ff */
[----:B------:R-:W-:-:S04]  /*2260*/  IMAD.WIDE.U32 R46, R23, R8, R4 ;  /* 0x00000008172e7225 */ /* 0x000fc800078e0004 */
[----:B------:R-:W-:Y:S02]  /*2270*/  IMAD R53, R23, R9, R14 ;  /* 0x0000000917357224 */ /* 0x000fe400078e020e */
[-C--:B-1----:R-:W-:Y:S02]  /*2280*/  IMAD R9, R11, R12.reuse, RZ ;  /* 0x0000000c0b097224 */ /* 0x082fe400078e02ff */
[----:B------:R-:W-:Y:S02]  /*2290*/  IMAD.IADD R21, R47, 0x1, R53 ;  /* 0x000000012f157824 */ /* 0x000fe400078e0235 */
[----:B------:R-:W-:Y:S02]  /*22a0*/  IMAD.MOV.U32 R20, RZ, RZ, R46 ;  /* 0x000000ffff147224 */ /* 0x000fe400078e002e */
[C---:B------:R-:W-:Y:S02]  /*22b0*/  IMAD R55, R10.reuse, R13, R9 ;  /* 0x0000000d0a377224 */ /* 0x040fe400078e0209 */
[----:B------:R-:W-:-:S04]  /*22c0*/  IMAD.WIDE.U32 R14, R10, R12, R20 ;  /* 0x0000000c0a0e7225 */ /* 0x000fc800078e0014 */
[----:B------:R-:W-:Y:S01]  /*22d0*/  IMAD.IADD R9, R15, 0x1, R55 ;  /* 0x000000010f097824 */ /* 0x000fe200078e0237 */
[----:B--2---:R-:W-:-:S04]  /*22e0*/  LEA R38, P0, R14, R6, 0x1 ;  /* 0x000000060e267211 */ /* 0x004fc800078008ff */
[----:B------:R-:W-:-:S05]  /*22f0*/  LEA.HI.X R39, R14, R7, R9, 0x1, P0 ;  /* 0x000000070e277211 */ /* 0x000fca00000f0c09 */
[----:B------:R-:W2:Y:S01]  /*2300*/  @P2 LDG.E.LTC128B.U16 R9, desc[UR38][R38.64] ;  /* 0x0000002626092981 */ /* 0x000ea2000c1e1520 */
[----:B------:R-:W-:Y:S01]  /*2310*/  IMAD.WIDE.U32 R40, R10, R12, R4 ;  /* 0x0000000c0a287225 */ /* 0x000fe200078e0004 */
[----:B------:R-:W-:Y:S01]  /*2320*/  ISETP.GT.AND P1, PT, R56, 0x1, P1 ;  /* 0x000000013800780c */ /* 0x000fe20000f24270 */
[----:B------:R-:W-:Y:S01]  /*2330*/  BSSY B1, `(.L_x_30) ;  /* 0x0000012000017945 */ /* 0x000fe20003800000 */
[----:B------:R-:W-:Y:S01]  /*2340*/  LEA R14, P0, R42, UR4, 0x1 ;  /* 0x000000042a0e7c11 */ /* 0x000fe2000f8008ff */
[----:B------:R-:W-:Y:S02]  /*2350*/  IMAD.IADD R41, R55, 0x1, R41 ;  /* 0x0000000137297824 */ /* 0x000fe400078e0229 */
[----:B------:R-:W-:-:S04]  /*2360*/  IMAD.WIDE.U32 R40, R23, R8, R40 ;  /* 0x0000000817287225 */ /* 0x000fc800078e0028 */
[----:B--2---:R-:W-:-:S05]  /*2370*/  HADD2.F32 R15, -RZ, R9.H0_H0 ;  /* 0x20000009ff0f7230 */ /* 0x004fca0000004100 */
[----:B------:R-:W-:-:S04]  /*2380*/  FMUL R15, R15, R34 ;  /* 0x000000220f0f7220 */ /* 0x000fc80000400000 */
[----:B------:R-:W-:Y:S01]  /*2390*/  FFMA R28, R28, R22, R15 ;  /* 0x000000161c1c7223 */ /* 0x000fe2000000000f */
[----:B------:R-:W-:Y:S02]  /*23a0*/  LEA.HI.X R15, R42, UR5, R45, 0x1, P0 ;  /* 0x000000052a0f7c11 */ /* 0x000fe400080f0c2d */
[----:B------:R-:W-:Y:S02]  /*23b0*/  LEA R38, P0, R40, R6, 0x1 ;  /* 0x0000000628267211 */ /* 0x000fe400078008ff */
[----:B------:R-:W-:Y:S01]  /*23c0*/  F2FP.F16.F32.PACK_AB R39, RZ, R28 ;  /* 0x0000001cff27723e */ /* 0x000fe200000000ff */
[----:B------:R-:W-:-:S03]  /*23d0*/  IMAD.IADD R28, R53, 0x1, R41 ;  /* 0x00000001351c7824 */ /* 0x000fc600078e0229 */
[----:B------:R-:W-:Y:S02]  /*23e0*/  PRMT R41, R39, 0x7610, R41 ;  /* 0x0000761027297816 */ /* 0x000fe40000000029 */
[----:B------:R-:W-:Y:S01]  /*23f0*/  LEA.HI.X R39, R40, R7, R28, 0x1, P0 ;  /* 0x0000000728277211 */ /* 0x000fe200000f0c1c */
[C---:B------:R-:W-:Y:S02]  /*2400*/  IMAD.SHL.U32 R40, R12.reuse, 0x8, RZ ;  /* 0x000000080c287824 */ /* 0x040fe400078e00ff */
[----:B------:R0:W-:Y:S02]  /*2410*/  @P2 STG.E.U16 desc[UR38][R14.64], R41 ;  /* 0x000000290e002986 */ /* 0x0001e4000c101526 */
[----:B0-----:R-:W-:Y:S01]  /*2420*/  SHF.L.U64.HI R41, R12, 0x3, R13 ;  /* 0x000000030c297819 */ /* 0x001fe2000001020d */
[----:B------:R-:W-:Y:S06]  /*2430*/  @!P1 BRA `(.L_x_31) ;  /* 0x0000000000049947 */ /* 0x000fec0003800000 */
[----:B------:R0:W5:Y:S02]  /*2440*/  LDG.E.LTC128B.U16 R9, desc[UR38][R38.64+0x2] ;  /* 0x0000022626097981 */ /* 0x000164000c1e1520 */
.L_x_31:
[----:B------:R-:W-:Y:S05]  /*2450*/  BSYNC B1 ;  /* 0x0000000000017941 */ /* 0x000fea0003800000 */
.L_x_30:
[----:B0----5:R-:W-:Y:S01]  /*2460*/  HADD2.F32 R39, -RZ, R9.H0_H0 ;  /* 0x20000009ff277230 */ /* 0x021fe20000004100 */
[----:B------:R-:W-:Y:S01]  /*2470*/  ISETP.GT.AND P0, PT, R54, 0x8, PT ;  /* 0x000000083600780c */ /* 0x000fe20003f04270 */
[----:B------:R-:W-:Y:S01]  /*2480*/  IMAD.WIDE.U32 R42, R10, R12, R40 ;  /* 0x0000000c0a2a7225 */ /* 0x000fe200078e0028 */
[----:B------:R-:W-:Y:S03]  /*2490*/  BSSY B1, `(.L_x_32) ;  /* 0x000000d000017945 */ /* 0x000fe60003800000 */
[----:B------:R-:W-:Y:S01]  /*24a0*/  FMUL R28, R39, R34 ;  /* 0x00000022271c7220 */ /* 0x000fe20000400000 */
[----:B------:R-:W-:Y:S01]  /*24b0*/  ISETP.GT.AND P2, PT, R56, RZ, P0 ;  /* 0x000000ff3800720c */ /* 0x000fe20000744270 */
[----:B------:R-:W-:Y:S02]  /*24c0*/  IMAD.IADD R45, R55, 0x1, R43 ;  /* 0x00000001372d7824 */ /* 0x000fe400078e022b */
[----:B------:R-:W-:Y:S01]  /*24d0*/  FFMA R28, R29, R22, R28 ;  /* 0x000000161d1c7223 */ /* 0x000fe2000000001c */
[----:B------:R-:W-:-:S04]  /*24e0*/  IADD3 R29, P3, R46, R42, RZ ;  /* 0x0000002a2e1d7210 */ /* 0x000fc80007f7e0ff */
[----:B------:R-:W-:Y:S01]  /*24f0*/  F2FP.F16.F32.PACK_AB R39, RZ, R28 ;  /* 0x0000001cff27723e */ /* 0x000fe200000000ff */
[----:B------:R-:W-:Y:S01]  /*2500*/  IMAD.X R38, R45, 0x1, R21, P3 ;  /* 0x000000012d267824 */ /* 0x000fe200018e0615 */
[----:B------:R-:W-:-:S03]  /*2510*/  LEA R28, P3, R29, R6, 0x1 ;  /* 0x000000061d1c7211 */ /* 0x000fc600078608ff */
[----:B------:R0:W-:Y:S01]  /*2520*/  @P1 STG.E.U16 desc[UR38][R14.64+0x2], R39 ;  /* 0x000002270e001986 */ /* 0x0001e2000c101526 */
[----:B------:R-:W-:Y:S01]  /*2530*/  LEA.HI.X R29, R29, R7, R38, 0x1, P3 ;  /* 0x000000071d1d7211 */ /* 0x000fe200018f0c26 */
[----:B------:R-:W-:Y:S08]  /*2540*/  @!P2 BRA `(.L_x_33) ;  /* 0x000000000004a947 */ /* 0x000ff00003800000 */
[----:B------:R1:W5:Y:S02]  /*2550*/  LDG.E.LTC128B.U16 R9, desc[UR38][R28.64] ;  /* 0x000000261c097981 */ /* 0x000364000c1e1520 */
.L_x_33:
[----:B------:R-:W-:Y:S05]  /*2560*/  BSYNC B1 ;  /* 0x0000000000017941 */ /* 0x000fea0003800000 */
.L_x_32:
[----:B-1---5:R-:W-:Y:S01]  /*2570*/  HADD2.F32 R29, -RZ, R9.H0_H0 ;  /* 0x20000009ff1d7230 */ /* 0x022fe20000004100 */
[----:B------:R-:W-:Y:S01]  /*2580*/  IADD3 R28, P1, R4, R42, RZ ;  /* 0x0000002a041c7210 */ /* 0x000fe20007f3e0ff */
[----:B------:R-:W-:Y:S01]  /*2590*/  BSSY B1, `(.L_x_34) ;  /* 0x0000010000017945 */ /* 0x000fe20003800000 */
[----:B------:R-:W-:Y:S02]  /*25a0*/  ISETP.GT.AND P0, PT, R56, 0x1, P0 ;  /* 0x000000013800780c */ /* 0x000fe40000704270 */
[----:B0-----:R-:W-:Y:S01]  /*25b0*/  FMUL R39, R29, R34 ;  /* 0x000000221d277220 */ /* 0x001fe20000400000 */
[----:B------:R-:W-:Y:S01]  /*25c0*/  IMAD.X R29, R5, 0x1, R45, P1 ;  /* 0x00000001051d7824 */ /* 0x000fe200008e062d */
[----:B------:R-:W-:Y:S02]  /*25d0*/  LEA R14, P1, R2, R14, 0x4 ;  /* 0x0000000e020e7211 */ /* 0x000fe400078220ff */
[----:B------:R-:W-:Y:S01]  /*25e0*/  FFMA R39, R30, R22, R39 ;  /* 0x000000161e277223 */ /* 0x000fe20000000027 */
[----:B------:R-:W-:Y:S01]  /*25f0*/  IMAD.WIDE.U32 R28, R23, R8, R28 ;  /* 0x00000008171c7225 */ /* 0x000fe200078e001c */
[----:B------:R-:W-:-:S03]  /*2600*/  LEA.HI.X R15, R2, R15, R3, 0x4, P1 ;  /* 0x0000000f020f7211 */ /* 0x000fc600008f2403 */
[----:B------:R-:W-:Y:S01]  /*2610*/  F2FP.F16.F32.PACK_AB R39, RZ, R39 ;  /* 0x00000027ff27723e */ /* 0x000fe200000000ff */
[----:B------:R-:W-:Y:S01]  /*2620*/  IMAD.IADD R29, R53, 0x1, R29 ;  /* 0x00000001351d7824 */ /* 0x000fe200078e021d */
[C---:B------:R-:W-:Y:S02]  /*2630*/  LEA R38, P1, R28.reuse, R6, 0x1 ;  /* 0x000000061c267211 */ /* 0x040fe400078208ff */
[----:B------:R-:W-:Y:S02]  /*2640*/  PRMT R30, R39, 0x7610, R30 ;  /* 0x00007610271e7816 */ /* 0x000fe4000000001e */
[----:B------:R-:W-:-:S03]  /*2650*/  LEA.HI.X R39, R28, R7, R29, 0x1, P1 ;  /* 0x000000071c277211 */ /* 0x000fc600008f0c1d */
[----:B------:R0:W-:Y:S01]  /*2660*/  @P2 STG.E.U16 desc[UR38][R14.64], R30 ;  /* 0x0000001e0e002986 */ /* 0x0001e2000c101526 */
[----:B------:R-:W-:Y:S05]  /*2670*/  @!P0 BRA `(.L_x_35) ;  /* 0x0000000000048947 */ /* 0x000fea0003800000 */
[----:B------:R1:W5:Y:S02]  /*2680*/  LDG.E.LTC128B.U16 R9, desc[UR38][R38.64+0x2] ;  /* 0x0000022626097981 */ /* 0x000364000c1e1520 */
.L_x_35:
[----:B------:R-:W-:Y:S05]  /*2690*/  BSYNC B1 ;  /* 0x0000000000017941 */ /* 0x000fea0003800000 */
.L_x_34:
[----:B------:R-:W-:Y:S01]  /*26a0*/  IMAD.MOV.U32 R28, RZ, RZ, R42 ;  /* 0x000000ffff1c7224 */ /* 0x000fe200078e002a */
[----:B------:R-:W-:Y:S01]  /*26b0*/  ISETP.GT.AND P1, PT, R54, 0x80, PT ;  /* 0x000000803600780c */ /* 0x000fe20003f24270 */
[----:B------:R-:W-:Y:S02]  /*26c0*/  IMAD.MOV.U32 R29, RZ, RZ, R45 ;  /* 0x000000ffff1d7224 */ /* 0x000fe400078e002d */
[----:B-1---5:R-:W-:Y:S01]  /*26d0*/  HADD2.F32 R39, -RZ, R9.H0_H0 ;  /* 0x20000009ff277230 */ /* 0x022fe20000004100 */
[----:B------:R-:W-:Y:S01]  /*26e0*/  ISETP.GT.AND P2, PT, R56, RZ, P1 ;  /* 0x000000ff3800720c */ /* 0x000fe20000f44270 */
[----:B------:R-:W-:-:S04]  /*26f0*/  IMAD.WIDE.U32 R48, R12, 0x78, R28 ;  /* 0x000000780c307825 */ /* 0x000fc800078e001c */
[----:B------:R-:W-:Y:S01]  /*2700*/  FMUL R28, R39, R34 ;  /* 0x00000022271c7220 */ /* 0x000fe20000400000 */
[----:B------:R-:W-:Y:S01]  /*2710*/  IMAD R43, R13, 0x78, RZ ;  /* 0x000000780d2b7824 */ /* 0x000fe200078e02ff */
[----:B------:R-:W-:Y:S01]  /*2720*/  IADD3 R13, P3, R46, R48, RZ ;  /* 0x000000302e0d7210 */ /* 0x000fe20007f7e0ff */
[----:B------:R-:W-:Y:S02]  /*2730*/  IMAD.MOV.U32 R50, RZ, RZ, R14 ;  /* 0x000000ffff327224 */ /* 0x000fe400078e000e */
[----:B------:R-:W-:Y:S01]  /*2740*/  FFMA R31, R31, R22, R28 ;  /* 0x000000161f1f7223 */ /* 0x000fe2000000001c */
[----:B------:R-:W-:Y:S02]  /*2750*/  IMAD.IADD R59, R49, 0x1, R43 ;  /* 0x00000001313b7824 */ /* 0x000fe400078e022b */
[----:B------:R-:W-:Y:S02]  /*2760*/  IMAD.MOV.U32 R51, RZ, RZ, R15 ;  /* 0x000000ffff337224 */ /* 0x000fe400078e000f */
[----:B0-----:R-:W-:Y:S01]  /*2770*/  IMAD.X R30, R59, 0x1, R21, P3 ;  /* 0x000000013b1e7824 */ /* 0x001fe200018e0615 */
[----:B------:R-:W-:-:S02]  /*2780*/  LEA R28, P3, R13, R6, 0x1 ;  /* 0x000000060d1c7211 */ /* 0x000fc400078608ff */
[----:B------:R-:W-:Y:S02]  /*2790*/  F2FP.F16.F32.PACK_AB R31, RZ, R31 ;  /* 0x0000001fff1f723e */ /* 0x000fe400000000ff */
[----:B------:R-:W-:Y:S02]  /*27a0*/  LEA.HI.X R29, R13, R7, R30, 0x1, P3 ;  /* 0x000000070d1d7211 */ /* 0x000fe400018f0c1e */
[----:B------:R-:W-:Y:S01]  /*27b0*/  PRMT R13, R9, 0x7610, R13 ;  /* 0x00007610090d7816 */ /* 0x000fe2000000000d */
[----:B------:R0:W-:Y:S05]  /*27c0*/  @P0 STG.E.U16 desc[UR38][R50.64+0x2], R31 ;  /* 0x0000021f32000986 */ /* 0x0001ea000c101526 */
[----:B------:R1:W2:Y:S01]  /*27d0*/  @P2 LDG.E.LTC128B.U16 R13, desc[UR38][R28.64] ;  /* 0x000000261c0d2981 */ /* 0x0002a2000c1e1520 */
[----:B------:R-:W-:Y:S01]  /*27e0*/  IMAD R57, R3, 0xf0, RZ ;  /* 0x000000f003397824 */ /* 0x000fe200078e02ff */
[----:B------:R-:W-:Y:S01]  /*27f0*/  BSSY B1, `(.L_x_36) ;  /* 0x0000016000017945 */ /* 0x000fe20003800000 */
[----:B0-----:R-:W-:-:S04]  /*2800*/  IMAD.WIDE.U32 R30, R12, 0x78, R40 ;  /* 0x000000780c1e7825 */ /* 0x001fc800078e0028 */
[----:B------:R-:W-:Y:S02]  /*2810*/  IMAD.IADD R43, R43, 0x1, R31 ;  /* 0x000000012b2b7824 */ /* 0x000fe400078e021f */
[----:B------:R-:W-:Y:S02]  /*2820*/  IMAD.MOV.U32 R42, RZ, RZ, R30 ;  /* 0x000000ffff2a7224 */ /* 0x000fe400078e001e */
[----:B------:R-:W-:-:S04]  /*2830*/  IMAD.WIDE.U32 R50, R2, 0xf0, R50 ;  /* 0x000000f002327825 */ /* 0x000fc800078e0032 */
[----:B------:R-:W-:-:S04]  /*2840*/  IMAD.WIDE.U32 R38, R10, R12, R42 ;  /* 0x0000000c0a267225 */ /* 0x000fc800078e002a */
[----:B-1----:R-:W-:Y:S01]  /*2850*/  IMAD.IADD R29, R51, 0x1, R57 ;  /* 0x00000001331d7824 */ /* 0x002fe200078e0239 */
[----:B------:R-:W-:Y:S01]  /*2860*/  IADD3 R38, P0, R4, R38, RZ ;  /* 0x0000002604267210 */ /* 0x000fe20007f1e0ff */
[----:B------:R-:W-:-:S03]  /*2870*/  @P2 IMAD.MOV.U32 R28, RZ, RZ, R50 ;  /* 0x000000ffff1c2224 */ /* 0x000fc600078e0032 */
[----:B------:R-:W-:Y:S02]  /*2880*/  IADD3.X R39, R5, R55, R39, P0, !PT ;  /* 0x0000003705277210 */ /* 0x000fe400007fe427 */
[----:B------:R-:W-:Y:S01]  /*2890*/  ISETP.GT.AND P0, PT, R56, 0x1, P1 ;  /* 0x000000013800780c */ /* 0x000fe20000f04270 */
[----:B------:R-:W-:-:S03]  /*28a0*/  IMAD.WIDE.U32 R38, R23, R8, R38 ;  /* 0x0000000817267225 */ /* 0x000fc600078e0026 */
[----:B------:R-:W-:Y:S01]  /*28b0*/  LEA R44, P1, R38, R6, 0x1 ;  /* 0x00000006262c7211 */ /* 0x000fe200078208ff */
[----:B--2---:R-:W-:-:S05]  /*28c0*/  HADD2.F32 R9, -RZ, R13.H0_H0 ;  /* 0x2000000dff097230 */ /* 0x004fca0000004100 */
[----:B------:R-:W-:-:S04]  /*28d0*/  FMUL R9, R9, R34 ;  /* 0x0000002209097220 */ /* 0x000fc80000400000 */
[----:B------:R-:W-:-:S05]  /*28e0*/  FFMA R9, R24, R22, R9 ;  /* 0x0000001618097223 */ /* 0x000fca0000000009 */
[----:B------:R-:W-:Y:S01]  /*28f0*/  F2FP.F16.F32.PACK_AB R24, RZ, R9 ;  /* 0x00000009ff18723e */ /* 0x000fe200000000ff */
[----:B------:R-:W-:-:S04]  /*2900*/  IMAD.IADD R9, R53, 0x1, R39 ;  /* 0x0000000135097824 */ /* 0x000fc800078e0227 */
[----:B------:R0:W-:Y:S01]  /*2910*/  @P2 STG.E.U16 desc[UR38][R28.64], R24 ;  /* 0x000000181c002986 */ /* 0x0001e2000c101526 */
[----:B------:R-:W-:Y:S01]  /*2920*/  LEA.HI.X R45, R38, R7, R9, 0x1, P1 ;  /* 0x00000007262d7211 */ /* 0x000fe200008f0c09 */
[----:B------:R-:W-:Y:S06]  /*2930*/  @!P0 BRA `(.L_x_37) ;  /* 0x0000000000048947 */ /* 0x000fec0003800000 */
[----:B------:R1:W5:Y:S02]  /*2940*/  LDG.E.LTC128B.U16 R13, desc[UR38][R44.64+0x2] ;  /* 0x000002262c0d7981 */ /* 0x000364000c1e1520 */
.L_x_37:
[----:B------:R-:W-:Y:S05]  /*2950*/  BSYNC B1 ;  /* 0x0000000000017941 */ /* 0x000fea0003800000 */
.L_x_36:
[----:B-----5:R-:W-:Y:S01]  /*2960*/  HADD2.F32 R9, -RZ, R13.H0_H0 ;  /* 0x2000000dff097230 */ /* 0x020fe20000004100 */
[----:B------:R-:W-:Y:S02]  /*2970*/  ISETP.GT.AND P1, PT, R54, 0x88, PT ;  /* 0x000000883600780c */ /* 0x000fe40003f24270 */
[----:B------:R-:W-:Y:S02]  /*2980*/  IADD3 R46, P3, P4, R46, R48, R40 ;  /* 0x000000302e2e7210 */ /* 0x000fe40007c7e028 */
[----:B------:R-:W-:Y:S01]  /*2990*/  FMUL R20, R9, R34 ;  /* 0x0000002209147220 */ /* 0x000fe20000400000 */
[----:B------:R-:W-:Y:S02]  /*29a0*/  ISETP.GT.AND P2, PT, R56, RZ, P1 ;  /* 0x000000ff3800720c */ /* 0x000fe40000f44270 */
[----:B------:R-:W-:Y:S01]  /*29b0*/  IADD3.X R9, R21, R59, R41, P3, P4 ;  /* 0x0000003b15097210 */ /* 0x000fe20001fe8429 */
[----:B------:R-:W-:Y:S01]  /*29c0*/  FFMA R20, R25, R22, R20 ;  /* 0x0000001619147223 */ /* 0x000fe20000000014 */
[----:B0-----:R-:W-:Y:S01]  /*29d0*/  LEA R24, P3, R46, R6, 0x1 ;  /* 0x000000062e187211 */ /* 0x001fe200078608ff */
[----:B------:R-:W-:-:S03]  /*29e0*/  IMAD.IADD R21, R57, 0x1, R51 ;  /* 0x0000000139157824 */ /* 0x000fc600078e0233 */
[----:B------:R-:W-:Y:S02]  /*29f0*/  F2FP.F16.F32.PACK_AB R20, RZ, R20 ;  /* 0x00000014ff14723e */ /* 0x000fe400000000ff */
[----:B------:R-:W-:Y:S02]  /*2a00*/  LEA.HI.X R25, R46, R7, R9, 0x1, P3 ;  /* 0x000000072e197211 */ /* 0x000fe400018f0c09 */
[----:B------:R-:W-:Y:S01]  /*2a10*/  PRMT R11, R20, 0x7610, R11 ;  /* 0x00007610140b7816 */ /* 0x000fe2000000000b */
[----:B------:R-:W-:-:S05]  /*2a20*/  @P0 IMAD.MOV.U32 R20, RZ, RZ, R50 ;  /* 0x000000ffff140224 */ /* 0x000fca00078e0032 */
[----:B------:R0:W-:Y:S04]  /*2a30*/  @P0 STG.E.U16 desc[UR38][R20.64+0x2], R11 ;  /* 0x0000020b14000986 */ /* 0x0001e8000c101526 */
[----:B------:R-:W2:Y:S01]  /*2a40*/  @P2 LDG.E.LTC128B.U16 R13, desc[UR38][R24.64] ;  /* 0x00000026180d2981 */ /* 0x000ea2000c1e1520 */
[----:B------:R-:W-:Y:S01]  /*2a50*/  IADD3 R30, P0, R40, R30, RZ ;  /* 0x0000001e281e7210 */ /* 0x000fe20007f1e0ff */
[----:B------:R-:W-:Y:S01]  /*2a60*/  BSSY B1, `(.L_x_38) ;  /* 0x0000015000017945 */ /* 0x000fe20003800000 */
[----:B------:R-:W-:Y:S02]  /*2a70*/  SHF.L.U64.HI R3, R2, 0x8, R3 ;  /* 0x0000000802037819 */ /* 0x000fe40000010203 */
[----:B------:R-:W-:Y:S01]  /*2a80*/  ISETP.GT.AND P1, PT, R56, 0x1, P1 ;  /* 0x000000013800780c */ /* 0x000fe20000f24270 */
[----:B------:R-:W-:Y:S01]  /*2a90*/  IMAD.X R31, R43, 0x1, R41, P0 ;  /* 0x000000012b1f7824 */ /* 0x000fe200000e0629 */
[----:B------:R-:W-:Y:S01]  /*2aa0*/  LEA R2, P0, R2, R14, 0x8 ;  /* 0x0000000e02027211 */ /* 0x000fe200078040ff */
[----:B0-----:R-:W-:-:S04]  /*2ab0*/  IMAD.WIDE.U32 R10, R10, R12, R30 ;  /* 0x0000000c0a0a7225 */ /* 0x001fc800078e001e */
[----:B------:R-:W-:Y:S01]  /*2ac0*/  IMAD.X R3, R3, 0x1, R15, P0 ;  /* 0x0000000103037824 */ /* 0x000fe200000e060f */
[----:B------:R-:W-:-:S04]  /*2ad0*/  IADD3 R4, P3, R4, R10, RZ ;  /* 0x0000000a04047210 */ /* 0x000fc80007f7e0ff */
[----:B------:R-:W-:Y:S01]  /*2ae0*/  IADD3.X R5, R5, R55, R11, P3, !PT ;  /* 0x0000003705057210 */ /* 0x000fe20001ffe40b */
[----:B--2---:R-:W-:-:S05]  /*2af0*/  HADD2.F32 R9, -RZ, R13.H0_H0 ;  /* 0x2000000dff097230 */ /* 0x004fca0000004100 */
[----:B------:R-:W-:-:S04]  /*2b00*/  FMUL R9, R9, R34 ;  /* 0x0000002209097220 */ /* 0x000fc80000400000 */
[----:B------:R-:W-:-:S05]  /*2b10*/  FFMA R9, R26, R22, R9 ;  /* 0x000000161a097223 */ /* 0x000fca0000000009 */
[----:B------:R-:W-:-:S04]  /*2b20*/  F2FP.F16.F32.PACK_AB R9, RZ, R9 ;  /* 0x00000009ff09723e */ /* 0x000fc800000000ff */
[----:B------:R-:W-:Y:S01]  /*2b30*/  PRMT R10, R9, 0x7610, R10 ;  /* 0x00007610090a7816 */ /* 0x000fe2000000000a */
[----:B------:R-:W-:-:S04]  /*2b40*/  IMAD.WIDE.U32 R8, R23, R8, R4 ;  /* 0x0000000817087225 */ /* 0x000fc800078e0004 */
[----:B------:R0:W-:Y:S01]  /*2b50*/  @P2 STG.E.U16 desc[UR38][R2.64], R10 ;  /* 0x0000000a02002986 */ /* 0x0001e2000c101526 */
[----:B------:R-:W-:Y:S01]  /*2b60*/  IMAD.IADD R4, R53, 0x1, R9 ;  /* 0x0000000135047824 */ /* 0x000fe200078e0209 */
[----:B------:R-:W-:-:S04]  /*2b70*/  LEA R6, P0, R8, R6, 0x1 ;  /* 0x0000000608067211 */ /* 0x000fc800078008ff */
[----:B------:R-:W-:Y:S01]  /*2b80*/  LEA.HI.X R7, R8, R7, R4, 0x1, P0 ;  /* 0x0000000708077211 */ /* 0x000fe200000f0c04 */
[----:B------:R-:W-:Y:S08]  /*2b90*/  @!P1 BRA `(.L_x_39) ;  /* 0x0000000000049947 */ /* 0x000ff00003800000 */
[----:B------:R2:W5:Y:S02]  /*2ba0*/  LDG.E.LTC128B.U16 R13, desc[UR38][R6.64+0x2] ;  /* 0x00000226060d7981 */ /* 0x000564000c1e1520 */
.L_x_39:
[----:B------:R-:W-:Y:S05]  /*2bb0*/  BSYNC B1 ;  /* 0x0000000000017941 */ /* 0x000fea0003800000 */
.L_x_38:
[----:B------:R-:W-:Y:S05]  /*2bc0*/  @!P1 BRA `(.L_x_40) ;  /* 0x0000000000e49947 */ /* 0x000fea0003800000 */
[----:B-----5:R-:W-:-:S05]  /*2bd0*/  HADD2.F32 R13, -RZ, R13.H0_H0 ;  /* 0x2000000dff0d7230 */ /* 0x020fca0000004100 */
[----:B------:R-:W-:-:S04]  /*2be0*/  FMUL R4, R13, R34 ;  /* 0x000000220d047220 */ /* 0x000fc80000400000 */
[----:B------:R-:W-:-:S05]  /*2bf0*/  FFMA R4, R27, R22, R4 ;  /* 0x000000161b047223 */ /* 0x000fca0000000004 */
[----:B------:R-:W-:-:S05]  /*2c00*/  F2FP.F16.F32.PACK_AB R4, RZ, R4 ;  /* 0x00000004ff04723e */ /* 0x000fca00000000ff */
[----:B------:R3:W-:Y:S01]  /*2c10*/  STG.E.U16 desc[UR38][R2.64+0x2], R4 ;  /* 0x0000020402007986 */ /* 0x0007e2000c101526 */
[----:B------:R-:W-:Y:S05]  /*2c20*/  BRA `(.L_x_40) ;  /* 0x0000000000cc7947 */ /* 0x000fea0003800000 */
.L_x_29:
[----:B------:R-:W-:Y:S01]  /*2c30*/  ISETP.GT.AND P3, PT, R54, RZ, PT ;  /* 0x000000ff3600720c */ /* 0x000fe20003f64270 */
[----:B------:R-:W-:Y:S01]  /*2c40*/  ULDC.64 UR4, c[0x0][0x5c0] ;  /* 0x0001700000047ab9 */ /* 0x000fe20000000a00 */
[-C--:B------:R-:W-:Y:S01]  /*2c50*/  FMUL R28, R28, R22.reuse ;  /* 0x000000161c1c7220 */ /* 0x080fe20000400000 */
[----:B------:R-:W-:Y:S01]  /*2c60*/  LEA R4, P5, R42, UR4, 0x1 ;  /* 0x000000042a047c11 */ /* 0x000fe2000f8a08ff */
[-C--:B------:R-:W-:Y:S01]  /*2c70*/  FMUL R29, R29, R22.reuse ;  /* 0x000000161d1d7220 */ /* 0x080fe20000400000 */
[----:B------:R-:W-:Y:S01]  /*2c80*/  ISETP.GT.AND P4, PT, R56, RZ, P3 ;  /* 0x000000ff3800720c */ /* 0x000fe20001f84270 */
[----:B------:R-:W-:Y:S01]  /*2c90*/  FMUL R30, R30, R22 ;  /* 0x000000161e1e7220 */ /* 0x000fe20000400000 */
[----:B------:R-:W-:Y:S01]  /*2ca0*/  F2FP.F16.F32.PACK_AB R28, RZ, R28 ;  /* 0x0000001cff1c723e */ /* 0x000fe200000000ff */
[-C--:B------:R-:W-:Y:S01]  /*2cb0*/  FMUL R31, R31, R22.reuse ;  /* 0x000000161f1f7220 */ /* 0x080fe20000400000 */
[----:B------:R-:W-:Y:S01]  /*2cc0*/  LEA.HI.X R5, R42, UR5, R45, 0x1, P5 ;  /* 0x000000052a057c11 */ /* 0x000fe2000a8f0c2d */
[-C--:B------:R-:W-:Y:S01]  /*2cd0*/  FMUL R24, R24, R22.reuse ;  /* 0x0000001618187220 */ /* 0x080fe20000400000 */
[----:B------:R-:W-:Y:S01]  /*2ce0*/  ISETP.GT.AND P3, PT, R56, 0x1, P3 ;  /* 0x000000013800780c */ /* 0x000fe20001f64270 */
[----:B------:R-:W-:Y:S01]  /*2cf0*/  IMAD R11, R3, 0xf0, RZ ;  /* 0x000000f0030b7824 */ /* 0x000fe200078e02ff */
[----:B------:R-:W-:Y:S01]  /*2d00*/  ISETP.GT.AND P1, PT, R54, 0x8, PT ;  /* 0x000000083600780c */ /* 0x000fe20003f24270 */
[-C--:B------:R-:W-:Y:S01]  /*2d10*/  FMUL R25, R25, R22.reuse ;  /* 0x0000001619197220 */ /* 0x080fe20000400000 */
[----:B------:R-:W-:Y:S01]  /*2d20*/  F2FP.F16.F32.PACK_AB R29, RZ, R29 ;  /* 0x0000001dff1d723e */ /* 0x000fe200000000ff */
[----:B------:R-:W-:Y:S01]  /*2d30*/  FMUL R26, R26, R22 ;  /* 0x000000161a1a7220 */ /* 0x000fe20000400000 */
[----:B------:R-:W-:Y:S01]  /*2d40*/  LEA R6, P5, R2, R4, 0x4 ;  /* 0x0000000402067211 */ /* 0x000fe200078a20ff */
[----:B------:R-:W-:Y:S01]  /*2d50*/  @P4 STG.E.U16 desc[UR38][R4.64], R28 ;  /* 0x0000001c04004986 */ /* 0x000fe2000c101526 */
[----:B------:R-:W-:Y:S01]  /*2d60*/  ISETP.GT.AND P4, PT, R56, RZ, P1 ;  /* 0x000000ff3800720c */ /* 0x000fe20000f84270 */
[----:B------:R-:W-:Y:S01]  /*2d70*/  FMUL R27, R27, R22 ;  /* 0x000000161b1b7220 */ /* 0x000fe20000400000 */
[----:B------:R-:W-:-:S02]  /*2d80*/  ISETP.GT.AND P2, PT, R54, 0x80, PT ;  /* 0x000000803600780c */ /* 0x000fc40003f44270 */
[----:B------:R-:W-:Y:S01]  /*2d90*/  F2FP.F16.F32.PACK_AB R30, RZ, R30 ;  /* 0x0000001eff1e723e */ /* 0x000fe200000000ff */
[----:B------:R0:W-:Y:S01]  /*2da0*/  @P3 STG.E.U16 desc[UR38][R4.64+0x2], R29 ;  /* 0x0000021d04003986 */ /* 0x0001e2000c101526 */
[----:B------:R-:W-:Y:S02]  /*2db0*/  LEA.HI.X R7, R2, R5, R3, 0x4, P5 ;  /* 0x0000000502077211 */ /* 0x000fe400028f2403 */
[----:B------:R-:W-:Y:S02]  /*2dc0*/  ISETP.GT.AND P3, PT, R56, RZ, P2 ;  /* 0x000000ff3800720c */ /* 0x000fe40001764270 */
[----:B------:R-:W-:Y:S02]  /*2dd0*/  ISETP.GT.AND P0, PT, R54, 0x88, PT ;  /* 0x000000883600780c */ /* 0x000fe40003f04270 */
[C---:B------:R-:W-:Y:S01]  /*2de0*/  ISETP.GT.AND P1, PT, R56.reuse, 0x1, P1 ;  /* 0x000000013800780c */ /* 0x040fe20000f24270 */
[----:B------:R-:W-:Y:S01]  /*2df0*/  @P4 STG.E.U16 desc[UR38][R6.64], R30 ;  /* 0x0000001e06004986 */ /* 0x000fe2000c101526 */
[----:B------:R-:W-:-:S02]  /*2e00*/  ISETP.GT.AND P4, PT, R56, RZ, P0 ;  /* 0x000000ff3800720c */ /* 0x000fc40000784270 */
[----:B------:R-:W-:Y:S01]  /*2e10*/  ISETP.GT.AND P0, PT, R56, 0x1, P0 ;  /* 0x000000013800780c */ /* 0x000fe20000704270 */
[----:B0-----:R-:W-:Y:S01]  /*2e20*/  IMAD.WIDE.U32 R4, R2, 0xf0, R6 ;  /* 0x000000f002047825 */ /* 0x001fe200078e0006 */
[----:B------:R-:W-:Y:S02]  /*2e30*/  ISETP.GT.AND P2, PT, R56, 0x1, P2 ;  /* 0x000000013800780c */ /* 0x000fe40001744270 */
[C---:B------:R-:W-:Y:S01]  /*2e40*/  SHF.L.U64.HI R9, R2.reuse, 0x8, R3 ;  /* 0x0000000802097819 */ /* 0x040fe20000010203 */
[C-C-:B------:R-:W-:Y:S01]  /*2e50*/  IMAD.IADD R3, R11.reuse, 0x1, R5.reuse ;  /* 0x000000010b037824 */ /* 0x140fe200078e0205 */
[----:B------:R-:W-:Y:S01]  /*2e60*/  LEA R8, P5, R2, R6, 0x8 ;  /* 0x0000000602087211 */ /* 0x000fe200078a40ff */
[----:B------:R-:W-:Y:S01]  /*2e70*/  @P3 IMAD.MOV.U32 R2, RZ, RZ, R4 ;  /* 0x000000ffff023224 */ /* 0x000fe200078e0004 */
[----:B------:R-:W-:Y:S01]  /*2e80*/  F2FP.F16.F32.PACK_AB R31, RZ, R31 ;  /* 0x0000001fff1f723e */ /* 0x000fe200000000ff */
[----:B------:R-:W-:Y:S01]  /*2e90*/  IMAD.IADD R5, R11, 0x1, R5 ;  /* 0x000000010b057824 */ /* 0x000fe200078e0205 */
[----:B------:R-:W-:Y:S01]  /*2ea0*/  F2FP.F16.F32.PACK_AB R24, RZ, R24 ;  /* 0x00000018ff18723e */ /* 0x000fe200000000ff */
[----:B------:R-:W-:Y:S01]  /*2eb0*/  IMAD.X R9, R9, 0x1, R7, P5 ;  /* 0x0000000109097824 */ /* 0x000fe200028e0607 */
[----:B------:R-:W-:Y:S01]  /*2ec0*/  F2FP.F16.F32.PACK_AB R25, RZ, R25 ;  /* 0x00000019ff19723e */ /* 0x000fe200000000ff */
[----:B------:R-:W-:Y:S01]  /*2ed0*/  @P1 STG.E.U16 desc[UR38][R6.64+0x2], R31 ;  /* 0x0000021f06001986 */ /* 0x000fe2000c101526 */
[----:B------:R-:W-:-:S02]  /*2ee0*/  F2FP.F16.F32.PACK_AB R26, RZ, R26 ;  /* 0x0000001aff1a723e */ /* 0x000fc400000000ff */
[----:B------:R-:W-:Y:S01]  /*2ef0*/  F2FP.F16.F32.PACK_AB R27, RZ, R27 ;  /* 0x0000001bff1b723e */ /* 0x000fe200000000ff */
[----:B------:R0:W-:Y:S04]  /*2f00*/  @P3 STG.E.U16 desc[UR38][R2.64], R24 ;  /* 0x0000001802003986 */ /* 0x0001e8000c101526 */
[----:B------:R4:W-:Y:S04]  /*2f10*/  @P2 STG.E.U16 desc[UR38][R4.64+0x2], R25 ;  /* 0x0000021904002986 */ /* 0x0009e8000c101526 */
[----:B------:R4:W-:Y:S01]  /*2f20*/  @P4 STG.E.U16 desc[UR38][R8.64], R26 ;  /* 0x0000001a08004986 */ /* 0x0009e2000c101526 */
[----:B0-----:R-:W-:-:S02]  /*2f30*/  @P0 IMAD.MOV.U32 R2, RZ, RZ, R8 ;  /* 0x000000ffff020224 */ /* 0x001fc400078e0008 */
[----:B------:R-:W-:-:S05]  /*2f40*/  @P0 IMAD.MOV.U32 R3, RZ, RZ, R9 ;  /* 0x000000ffff030224 */ /* 0x000fca00078e0009 */
[----:B------:R4:W-:Y:S02]  /*2f50*/  @P0 STG.E.U16 desc[UR38][R2.64+0x2], R27 ;  /* 0x0000021b02000986 */ /* 0x0009e4000c101526 */
.L_x_40:
[----:B------:R-:W-:Y:S05]  /*2f60*/  BSYNC B0 ;  /* 0x0000000000007941 */ /* 0x000fea0003800000 */
.L_x_28:
[----:B------:R-:W-:Y:S01]  /*2f70*/  IADD3 R16, P0, R16, UR36, RZ ;  /* 0x0000002410107c10 */ /* 0x000fe2000ff1e0ff */
[----:B------:R-:W-:Y:S01]  /*2f80*/  ULDC.64 UR4, c[0x0][0x650] ;  /* 0x0001940000047ab9 */ /* 0x000fe20000000a00 */
[----:B0--34-:R-:W-:Y:S01]  /*2f90*/  PRMT R2, RZ, 0x7610, R2 ;  /* 0x00007610ff027816 */ /* 0x019fe20000000002 */
[----:B------:R-:W-:Y:S01]  /*2fa0*/  IMAD.MOV.U32 R38, RZ, RZ, -0x1 ;  /* 0xffffffffff267424 */ /* 0x000fe200078e00ff */
[----:B------:R-:W-:Y:S01]  /*2fb0*/  IADD3.X R17, R17, UR42, RZ, P0, !PT ;  /* 0x0000002a11117c10 */ /* 0x000fe200087fe4ff */
[----:B------:R-:W-:Y:S01]  /*2fc0*/  IMAD.MOV.U32 R23, RZ, RZ, -0x1 ;  /* 0xffffffffff177424 */ /* 0x000fe200078e00ff */
[----:B------:R-:W-:-:S04]  /*2fd0*/  ISETP.GE.U32.AND P0, PT, R16, UR4, PT ;  /* 0x0000000410007c0c */ /* 0x000fc8000bf06070 */
[----:B------:R-:W-:-:S13]  /*2fe0*/  ISETP.GE.U32.AND.EX P0, PT, R17, UR5, PT, P0 ;  /* 0x0000000511007c0c */ /* 0x000fda000bf06100 */
[----:B------:R-:W-:Y:S05]  /*2ff0*/  @P0 BRA `(.L_x_41) ;  /* 0x0000000400640947 */ /* 0x000fea0003800000 */
[----:B------:R-:W0:Y:S01]  /*3000*/  S2R R10, SR_CTAID.X ;  /* 0x00000000000a7919 */ /* 0x000e220000002500 */
[----:B------:R-:W3:Y:S01]  /*3010*/  LDC.64 R8, c[0x0][0x628] ;  /* 0x00018a00ff087b82 */ /* 0x000ee20000000a00 */
[----:B------:R-:W-:Y:S01]  /*3020*/  ULDC UR4, c[0x0][0x150] ;  /* 0x0000540000047ab9 */ /* 0x000fe20000000800 */
[----:B--2---:R-:W-:Y:S01]  /*3030*/  IMAD.MOV.U32 R6, RZ, RZ, R16 ;  /* 0x000000ffff067224 */ /* 0x004fe200078e0010 */
[----:B------:R-:W2:Y:S01]  /*3040*/  S2R R20, SR_CTAID.Y ;  /* 0x0000000000147919 */ /* 0x000ea20000002600 */
[----:B------:R-:W-:-:S04]  /*3050*/  IMAD.MOV.U32 R7, RZ, RZ, R17 ;  /* 0x000000ffff077224 */ /* 0x000fc800078e0011 */
[----:B------:R-:W4:Y:S08]  /*3060*/  LDC R15, c[0x0][0x144] ;  /* 0x00005100ff0f7b82 */ /* 0x000f300000000800 */
[----:B------:R-:W1:Y:S08]  /*3070*/  LDC R0, c[0x0][0x630] ;  /* 0x00018c00ff007b82 */ /* 0x000e700000000800 */
[----:B-----5:R-:W1:Y:S01]  /*3080*/  LDC.64 R12, c[0x0][0x620] ;  /* 0x00018800ff0c7b82 */ /* 0x020e620000000a00 */
[----:B---3--:R-:W-:-:S04]  /*3090*/  ISETP.NE.U32.AND P0, PT, R8, RZ, PT ;  /* 0x000000ff0800720c */ /* 0x008fc80003f05070 */
[----:B------:R-:W-:Y:S02]  /*30a0*/  ISETP.NE.AND.EX P0, PT, R9, RZ, PT, P0 ;  /* 0x000000ff0900720c */ /* 0x000fe40003f05300 */
[----:B0-----:R-:W-:-:S05]  /*30b0*/  I2FP.F32.U32 R2, R10 ;  /* 0x0000000a00027245 */ /* 0x001fca0000201000 */
[----:B------:R-:W-:-:S04]  /*30c0*/  FMUL R2, R2, UR4 ;  /* 0x0000000402027c20 */ /* 0x000fc80008400000 */
[----:B------:R0:W3:Y:S02]  /*30d0*/  F2I.U32.TRUNC.NTZ R14, R2 ;  /* 0x00000002000e7305 */ /* 0x0000e4000020f000 */
[----:B--2-4-:R-:W-:Y:S05]  /*30e0*/  @!P0 BRA `(.L_x_42) ;  /* 0x0000000000288947 */ /* 0x014fea0003800000 */
[----:B------:R-:W2:Y:S02]  /*30f0*/  LDC R3, c[0x0][0x634] ;  /* 0x00018d00ff037b82 */ /* 0x000ea40000000800 */
[----:B--2---:R-:W-:-:S05]  /*3100*/  IADD3 R7, P0, R16, R3, RZ ;  /* 0x0000000310077210 */ /* 0x004fca0007f1e0ff */
[----:B------:R-:W-:-:S04]  /*3110*/  IMAD.X R11, RZ, RZ, R17, P0 ;  /* 0x000000ffff0b7224 */ /* 0x000fc800000e0611 */
[----:B0-----:R-:W-:-:S04]  /*3120*/  IMAD.WIDE.U32 R2, R11, R8, RZ ;  /* 0x000000080b027225 */ /* 0x001fc800078e00ff */
[----:B------:R-:W-:-:S04]  /*3130*/  IMAD.WIDE.U32 R4, P0, R7, R9, R2 ;  /* 0x0000000907047225 */ /* 0x000fc80007800002 */
[----:B------:R-:W-:-:S04]  /*3140*/  IMAD.WIDE.U32 R2, R7, R8, RZ ;  /* 0x0000000807027225 */ /* 0x000fc800078e00ff */
[----:B------:R-:W-:Y:S01]  /*3150*/  IMAD.X R7, RZ, RZ, RZ, P0 ;  /* 0x000000ffff077224 */ /* 0x000fe200000e06ff */
[----:B------:R-:W-:Y:S01]  /*3160*/  IADD3 RZ, P0, R3, R4, RZ ;  /* 0x0000000403ff7210 */ /* 0x000fe20007f1e0ff */
[----:B------:R-:W-:-:S04]  /*3170*/  IMAD.MOV.U32 R6, RZ, RZ, R5 ;  /* 0x000000ffff067224 */ /* 0x000fc800078e0005 */
[----:B------:R-:W-:-:S08]  /*3180*/  IMAD.WIDE.U32.X R6, R11, R9, R6, P0 ;  /* 0x000000090b067225 */ /* 0x000fd000000e0406 */
.L_x_42:
[----:B------:R-:W2:Y:S01]  /*3190*/  LDC.64 R26, c[0x0][0x640] ;  /* 0x00019000ff1a7b82 */ /* 0x000ea20000000a00 */
[-CC-:B-1----:R-:W-:Y:S01]  /*31a0*/  SHF.R.U64 R23, R6, R0.reuse, R7.reuse ;  /* 0x0000000006177219 */ /* 0x182fe20000001207 */
[----:B---3--:R-:W-:Y:S01]  /*31b0*/  IMAD.MOV R14, RZ, RZ, -R14 ;  /* 0x000000ffff0e7224 */ /* 0x008fe200078e0a0e */
[----:B------:R-:W-:Y:S01]  /*31c0*/  SHF.R.U32.HI R0, RZ, R0, R7 ;  /* 0x00000000ff007219 */ /* 0x000fe20000011607 */
[----:B------:R-:W-:Y:S01]  /*31d0*/  ULDC UR4, c[0x0][0x154] ;  /* 0x0000550000047ab9 */ /* 0x000fe20000000800 */
[----:B------:R-:W-:Y:S01]  /*31e0*/  IADD3 R5, P0, RZ, -R23, RZ ;  /* 0x80000017ff057210 */ /* 0x000fe20007f1e0ff */
[----:B------:R-:W-:Y:S02]  /*31f0*/  IMAD R15, R15, R14, R10 ;  /* 0x0000000e0f0f7224 */ /* 0x000fe400078e020a */
[----:B------:R-:W1:Y:S01]  /*3200*/  LDC R4, c[0x0][0x618] ;  /* 0x00018600ff047b82 */ /* 0x000e620000000800 */
[----:B------:R-:W-:Y:S02]  /*3210*/  IMAD.MOV.U32 R7, RZ, RZ, 0x1 ;  /* 0x00000001ff077424 */ /* 0x000fe400078e00ff */
[----:B------:R-:W-:-:S04]  /*3220*/  IMAD.X R3, RZ, RZ, ~R0, P0 ;  /* 0x000000ffff037224 */ /* 0x000fc800000e0e00 */
[-C--:B------:R-:W-:Y:S01]  /*3230*/  IMAD R0, R3, R12.reuse, RZ ;  /* 0x0000000c03007224 */ /* 0x080fe200078e02ff */
[----:B------:R-:W3:Y:S01]  /*3240*/  LDC R6, c[0x0][0x608] ;  /* 0x00018200ff067b82 */ /* 0x000ee20000000800 */
[----:B0-----:R-:W-:-:S04]  /*3250*/  IMAD.WIDE.U32 R2, R5, R12, R16 ;  /* 0x0000000c05027225 */ /* 0x001fc800078e0010 */
[----:B------:R-:W-:Y:S01]  /*3260*/  IMAD R5, R5, R13, R0 ;  /* 0x0000000d05057224 */ /* 0x000fe200078e0200 */
[----:B------:R-:W-:Y:S02]  /*3270*/  I2FP.F32.U32 R0, R20 ;  /* 0x0000001400007245 */ /* 0x000fe40000201000 */
[----:B------:R-:W0:Y:S01]  /*3280*/  LDC R24, c[0x0][0x658] ;  /* 0x00019600ff187b82 */ /* 0x000e220000000800 */
[----:B------:R-:W-:Y:S01]  /*3290*/  IMAD.IADD R3, R3, 0x1, R5 ;  /* 0x0000000103037824 */ /* 0x000fe200078e0205 */
[----:B--2---:R-:W-:Y:S01]  /*32a0*/  ISETP.NE.U32.AND P0, PT, R26, RZ, PT ;  /* 0x000000ff1a00720c */ /* 0x004fe20003f05070 */
[----:B------:R-:W-:Y:S01]  /*32b0*/  FMUL R0, R0, UR4 ;  /* 0x0000000400007c20 */ /* 0x000fe20008400000 */
[----:B------:R-:W-:Y:S02]  /*32c0*/  IMAD.MOV.U32 R5, RZ, RZ, -0x1 ;  /* 0xffffffffff057424 */ /* 0x000fe400078e00ff */
[----:B------:R-:W-:Y:S01]  /*32d0*/  ISETP.NE.AND.EX P0, PT, R27, RZ, PT, P0 ;  /* 0x000000ff1b00720c */ /* 0x000fe20003f05300 */
[----:B------:R2:W4:Y:S01]  /*32e0*/  F2I.U32.TRUNC.NTZ R12, R0 ;  /* 0x00000000000c7305 */ /* 0x000522000020f000 */
[----:B------:R-:W2:Y:S01]  /*32f0*/  LDC R13, c[0x0][0x148] ;  /* 0x00005200ff0d7b82 */ /* 0x000ea20000000800 */
[----:B-1----:R-:W-:-:S02]  /*3300*/  SHF.R.U64 R10, R2, R4, R3 ;  /* 0x00000004020a7219 */ /* 0x002fc40000001203 */
[----:B------:R-:W-:-:S05]  /*3310*/  SHF.R.U32.HI R3, RZ, R4, R3 ;  /* 0x00000004ff037219 */ /* 0x000fca0000011603 */
[----:B------:R-:W1:Y:S01]  /*3320*/  LDC R14, c[0x0][0x600] ;  /* 0x00018000ff0e7b82 */ /* 0x000e620000000800 */
[-CC-:B---3--:R-:W-:Y:S02]  /*3330*/  SHF.R.U64 R8, R10, R6.reuse, R3.reuse ;  /* 0x000000060a087219 */ /* 0x188fe40000001203 */
[----:B------:R-:W-:-:S05]  /*3340*/  SHF.R.U32.HI R3, RZ, R6, R3 ;  /* 0x00000006ff037219 */ /* 0x000fca0000011603 */
[----:B------:R-:W3:Y:S01]  /*3350*/  LDC R25, c[0x0][0x648] ;  /* 0x00019200ff197b82 */ /* 0x000ee20000000800 */
[-CC-:B0-----:R-:W-:Y:S02]  /*3360*/  SHF.R.U64 R11, R8, R24.reuse, R3.reuse ;  /* 0x00000018080b7219 */ /* 0x181fe40000001203 */
[-C--:B------:R-:W-:Y:S02]  /*3370*/  SHF.L.U32 R5, R5, R24.reuse, RZ ;  /* 0x0000001805057219 */ /* 0x080fe400000006ff */
[-C--:B------:R-:W-:Y:S01]  /*3380*/  SHF.R.U32.HI R3, RZ, R24.reuse, R3 ;  /* 0x00000018ff037219 */ /* 0x080fe20000011603 */
[----:B------:R-:W-:Y:S01]  /*3390*/  IMAD.MOV.U32 R2, RZ, RZ, R11 ;  /* 0x000000ffff027224 */ /* 0x000fe200078e000b */
[----:B------:R-:W-:Y:S01]  /*33a0*/  SHF.L.U32 R24, R7, R24, RZ ;  /* 0x0000001807187219 */ /* 0x000fe200000006ff */
[----:B------:R-:W0:Y:S01]  /*33b0*/  LDC R28, c[0x0][0x638] ;  /* 0x00018e00ff1c7b82 */ /* 0x000e220000000800 */
[----:B------:R-:W-:-:S07]  /*33c0*/  LOP3.LUT R21, RZ, R5, RZ, 0x33, !PT ;  /* 0x00000005ff157212 */ /* 0x000fce00078e33ff */
[----:B------:R-:W0:Y:S01]  /*33d0*/  LDC R29, c[0x0][0x610] ;  /* 0x00018400ff1d7b82 */ /* 0x000e220000000800 */
[----:B----4-:R-:W-:Y:S05]  /*33e0*/  @!P0 BRA `(.L_x_43) ;  /* 0x0000000000288947 */ /* 0x010fea0003800000 */
[----:B--2---:R-:W2:Y:S02]  /*33f0*/  LDC R0, c[0x0][0x64c] ;  /* 0x00019300ff007b82 */ /* 0x004ea40000000800 */
[----:B--2---:R-:W-:-:S05]  /*3400*/  IADD3 R7, P0, R11, R0, RZ ;  /* 0x000000000b077210 */ /* 0x004fca0007f1e0ff */
        /* <DEDUP_REMOVED lines=8> */
.L_x_43:
[----:B------:R-:W-:Y:S01]  /*3490*/  ISETP.NE.AND P0, PT, R19, 0x1, PT ;  /* 0x000000011300780c */ /* 0x000fe20003f05270 */
[----:B-1----:R-:W-:Y:S01]  /*34a0*/  VIADD R5, R14, 0xffffffff ;  /* 0xffffffff0e057836 */ /* 0x002fe20000000000 */
[----:B--23--:R-:W-:Y:S01]  /*34b0*/  SHF.R.U64 R0, R2, R25, R3 ;  /* 0x0000001902007219 */ /* 0x00cfe20000001203 */
[----:B------:R-:W-:Y:S01]  /*34c0*/  IMAD.MOV R12, RZ, RZ, -R12 ;  /* 0x000000ffff0c7224 */ /* 0x000fe200078e0a0c */
[----:B------:R-:W-:Y:S01]  /*34d0*/  LOP3.LUT R3, R8, R21, RZ, 0xc0, !PT ;  /* 0x0000001508037212 */ /* 0x000fe200078ec0ff */
[----:B------:R-:W-:Y:S02]  /*34e0*/  IMAD.MOV.U32 R4, RZ, RZ, 0x1 ;  /* 0x00000001ff047424 */ /* 0x000fe400078e00ff */
[----:B------:R-:W-:Y:S02]  /*34f0*/  IMAD.MOV R2, RZ, RZ, -R0 ;  /* 0x000000ffff027224 */ /* 0x000fe400078e0a00 */
[----:B------:R-:W-:Y:S01]  /*3500*/  IMAD R0, R24, R0, R3 ;  /* 0x0000000018007224 */ /* 0x000fe200078e0203 */
[----:B------:R-:W-:Y:S01]  /*3510*/  LOP3.LUT R3, R10, R5, RZ, 0xc0, !PT ;  /* 0x000000050a037212 */ /* 0x000fe200078ec0ff */
[----:B0-----:R-:W-:-:S02]  /*3520*/  IMAD R2, R2, R28, R11 ;  /* 0x0000001c02027224 */ /* 0x001fc400078e020b */
[----:B------:R-:W-:Y:S02]  /*3530*/  @P0 IMAD R15, R13, R12, R20 ;  /* 0x0000000c0d0f0224 */ /* 0x000fe400078e0214 */
[----:B------:R-:W-:Y:S01]  /*3540*/  IMAD R3, R2, R14, R3 ;  /* 0x0000000e02037224 */ /* 0x000fe200078e0203 */
[----:B------:R-:W-:Y:S01]  /*3550*/  PRMT R2, R4, 0x7610, R2 ;  /* 0x0000761004027816 */ /* 0x000fe20000000002 */
[----:B------:R-:W-:-:S05]  /*3560*/  IMAD R0, R0, R29, R15 ;  /* 0x0000001d00007224 */ /* 0x000fca00078e020f */
[----:B------:R-:W-:Y:S02]  /*3570*/  SEL R38, R3, R0, !P0 ;  /* 0x0000000003267207 */ /* 0x000fe40004000000 */
[----:B------:R-:W-:-:S07]  /*3580*/  SEL R0, R0, R3, !P0 ;  /* 0x0000000300007207 */ /* 0x000fce0004000000 */
.L_x_41:
[----:B------:R-:W-:Y:S01]  /*3590*/  LOP3.LUT P0, RZ, R2, 0xff, RZ, 0xc0, !PT ;  /* 0x000000ff02ff7812 */ /* 0x000fe2000780c0ff */
[----:B------:R-:W-:-:S12]  /*35a0*/  IMAD.MOV.U32 R39, RZ, RZ, R0 ;  /* 0x000000ffff277224 */ /* 0x000fd800078e0000 */
[----:B------:R-:W-:Y:S05]  /*35b0*/  @P0 BRA `(.L_x_44) ;  /* 0xffffffd800e00947 */ /* 0x000fea000383ffff */
[----:B------:R-:W-:Y:S05]  /*35c0*/  EXIT ;  /* 0x000000000000794d */ /* 0x000fea0003800000 */
.L_x_3:
        /* <DEDUP_REMOVED lines=26> */
.L_x_46:
        /* <DEDUP_REMOVED lines=14> */
[----:B------:R-:W-:Y:S02]  /*3850*/  IMAD R5, R7, R23, R10 ;  /* 0x0000001707057224 */ /* 0x000fe400078e020a */
[----:B------:R-:W-:Y:S02]  /*3860*/  IMAD.MOV.U32 R10, RZ, RZ, 0x1 ;  /* 0x00000001ff0a7424 */ /* 0x000fe400078e00ff */
[----:B------:R-:W-:Y:S01]  /*3870*/  IMAD.IADD R5, R9, 0x1, R5 ;  /* 0x0000000109057824 */ /* 0x000fe200078e0205 */
[----:B------:R-:W4:Y:S04]  /*3880*/  LDC R20, c[0x0][0x608] ;  /* 0x00018200ff147b82 */ /* 0x000f280000000800 */
[----:B0-----:R-:W-:-:S02]  /*3890*/  SHF.R.U64 R12, R8, R24, R5 ;  /* 0x00000018080c7219 */ /* 0x001fc40000001205 */
        /* <DEDUP_REMOVED lines=8> */
[----:B--2---:R-:W-:Y:S01]  /*3920*/  IMAD R24, R13, R7, R4 ;  /* 0x000000070d187224 */ /* 0x004fe200078e0204 */
[----:B------:R2:W3:Y:S06]  /*3930*/  F2I.U32.TRUNC.NTZ R21, R8 ;  /* 0x0000000800157305 */ /* 0x0004ec000020f000 */
[----:B------:R-:W1:Y:S01]  /*3940*/  LDC R22, c[0x0][0x600] ;  /* 0x00018000ff167b82 */ /* 0x000e620000000800 */
[-CC-:B----4-:R-:W-:Y:S02]  /*3950*/  SHF.R.U64 R15, R12, R20.reuse, R5.reuse ;  /* 0x000000140c0f7219 */ /* 0x190fe40000001205 */
[----:B------:R-:W-:Y:S01]  /*3960*/  SHF.R.U32.HI R4, RZ, R20, R5 ;  /* 0x00000014ff047219 */ /* 0x000fe20000011605 */
[----:B------:R-:W-:-:S04]  /*3970*/  IMAD.MOV.U32 R20, RZ, RZ, -0x1 ;  /* 0xffffffffff147424 */ /* 0x000fc800078e00ff */
[----:B------:R-:W4:Y:S01]  /*3980*/  LDC R28, c[0x0][0x648] ;  /* 0x00019200ff1c7b82 */ /* 0x000f220000000800 */
[-C--:B0-----:R-:W-:Y:S02]  /*3990*/  SHF.L.U32 R7, R20, R25.reuse, RZ ;  /* 0x0000001914077219 */ /* 0x081fe400000006ff */
[-CC-:B------:R-:W-:Y:S02]  /*39a0*/  SHF.R.U64 R20, R15, R25.reuse, R4.reuse ;  /* 0x000000190f147219 */ /* 0x180fe40000001204 */
[-C--:B------:R-:W-:Y:S02]  /*39b0*/  SHF.R.U32.HI R5, RZ, R25.reuse, R4 ;  /* 0x00000019ff057219 */ /* 0x080fe40000011604 */
[----:B------:R-:W-:Y:S01]  /*39c0*/  SHF.L.U32 R25, R10, R25, RZ ;  /* 0x000000190a197219 */ /* 0x000fe200000006ff */
[----:B------:R-:W0:Y:S01]  /*39d0*/  LDC R29, c[0x0][0x638] ;  /* 0x00018e00ff1d7b82 */ /* 0x000e220000000800 */
[----:B------:R-:W-:Y:S01]  /*39e0*/  LOP3.LUT R30, RZ, R7, RZ, 0x33, !PT ;  /* 0x00000007ff1e7212 */ /* 0x000fe200078e33ff */
[----:B------:R-:W-:-:S06]  /*39f0*/  IMAD.MOV.U32 R4, RZ, RZ, R20 ;  /* 0x000000ffff047224 */ /* 0x000fcc00078e0014 */
[----:B------:R-:W0:Y:S01]  /*3a00*/  LDC R31, c[0x0][0x610] ;  /* 0x00018400ff1f7b82 */ /* 0x000e220000000800 */
[----:B--23--:R-:W-:Y:S05]  /*3a10*/  @!P0 BRA `(.L_x_47) ;  /* 0x0000000000288947 */ /* 0x00cfea0003800000 */
[----:B------:R-:W2:Y:S02]  /*3a20*/  LDC R7, c[0x0][0x64c] ;  /* 0x00019300ff077b82 */ /* 0x000ea40000000800 */
        /* <DEDUP_REMOVED lines=9> */
.L_x_47:
[----:B------:R-:W-:Y:S01]  /*3ac0*/  ISETP.NE.AND P0, PT, R19, 0x1, PT ;  /* 0x000000011300780c */ /* 0x000fe20003f05270 */
[----:B-1----:R-:W-:Y:S01]  /*3ad0*/  VIADD R9, R22, 0xffffffff ;  /* 0xffffffff16097836 */ /* 0x002fe20000000000 */
[----:B----4-:R-:W-:Y:S01]  /*3ae0*/  SHF.R.U64 R5, R4, R28, R5 ;  /* 0x0000001c04057219 */ /* 0x010fe20000001205 */
        /* <DEDUP_REMOVED lines=8> */
[----:B------:R-:W-:Y:S02]  /*3b70*/  IMAD R4, R4, R22, R5 ;  /* 0x0000001604047224 */ /* 0x000fe400078e0205 */
[----:B------:R-:W-:Y:S02]  /*3b80*/  IMAD R13, R13, R31, R24 ;  /* 0x0000001f0d0d7224 */ /* 0x000fe400078e0218 */
[----:B------:R-:W-:-:S03]  /*3b90*/  IMAD.MOV.U32 R7, RZ, RZ, R14 ;  /* 0x000000ffff077224 */ /* 0x000fc600078e000e */
[----:B------:R-:W-:Y:S02]  /*3ba0*/  SEL R20, R4, R13, !P0 ;  /* 0x0000000d04147207 */ /* 0x000fe40004000000 */
[----:B------:R-:W-:-:S07]  /*3bb0*/  SEL R13, R13, R4, !P0 ;  /* 0x000000040d0d7207 */ /* 0x000fce0004000000 */
.L_x_45:
[----:B------:R-:W-:-:S08]  /*3bc0*/  NOP ;  /* 0x0000000000007918 */ /* 0x000fd00000000000 */
[----:B------:R-:W0:-:S00]  /*3bd0*/  USETMAXREG.DEALLOC.CTAPOOL 0x28 ;  /* 0x00000028000079c8 */ /* 0x000e0000080e0500 */
[----:B0-----:R-:W-:-:S13]  /*3be0*/  ISETP.NE.AND P0, PT, R0, RZ, PT ;  /* 0x000000ff0000720c */ /* 0x001fda0003f05270 */
[----:B------:R-:W-:Y:S05]  /*3bf0*/  @P0 EXIT ;  /* 0x000000000000094d */ /* 0x000fea0003800000 */
[----:B------:R-:W-:Y:S01]  /*3c00*/  LOP3.LUT P0, RZ, R8, 0xff, RZ, 0xc0, !PT ;  /* 0x000000ff08ff7812 */ /* 0x000fe2000780c0ff */
[----:B------:R-:W-:Y:S02]  /*3c10*/  IMAD.MOV.U32 R0, RZ, RZ, 0x1 ;  /* 0x00000001ff007424 */ /* 0x000fe400078e00ff */
[----:B------:R-:W-:-:S10]  /*3c20*/  IMAD.MOV.U32 R11, RZ, RZ, RZ ;  /* 0x000000ffff0b7224 */ /* 0x000fd400078e00ff */
[----:B------:R-:W-:Y:S05]  /*3c30*/  @!P0 BRA `(.L_x_48) ;  /* 0x0000000c00248947 */ /* 0x000fea0003800000 */
[----:B------:R-:W0:Y:S01]  /*3c40*/  LDC R0, c[0x0][0x28c] ;  /* 0x0000a300ff007b82 */ /* 0x000e220000000800 */
[----:B------:R-:W-:Y:S01]  /*3c50*/  LOP3.LUT P0, RZ, R2, 0x1f, RZ, 0xc0, !PT ;  /* 0x0000001f02ff7812 */ /* 0x000fe2000780c0ff */
[----:B------:R-:W-:Y:S01]  /*3c60*/  ULDC UR5, c[0x0][0x658] ;  /* 0x0001960000057ab9 */ /* 0x000fe20000000800 */
[----:B------:R-:W-:Y:S01]  /*3c70*/  UMOV UR6, 0xffffffff ;  /* 0xffffffff00067882 */ /* 0x000fe20000000000 */
[----:B------:R-:W-:Y:S01]  /*3c80*/  BSSY B0, `(.L_x_48) ;  /* 0x00000c4000007945 */ /* 0x000fe20003800000 */
[----:B------:R-:W-:Y:S01]  /*3c90*/  USHF.L.U32 UR6, UR6, UR5, URZ ;  /* 0x0000000506067299 */ /* 0x000fe2000800063f */
[C---:B------:R-:W-:Y:S01]  /*3ca0*/  ISETP.NE.AND P2, PT, R3.reuse, RZ, PT ;  /* 0x000000ff0300720c */ /* 0x040fe20003f45270 */
[----:B------:R-:W-:Y:S01]  /*3cb0*/  IMAD.MOV.U32 R12, RZ, RZ, 0x1 ;  /* 0x00000001ff0c7424 */ /* 0x000fe200078e00ff */
[----:B------:R-:W-:Y:S01]  /*3cc0*/  ISETP.NE.OR P0, PT, R3, RZ, !P0 ;  /* 0x000000ff0300720c */ /* 0x000fe20004705670 */
[----:B------:R-:W-:Y:S01]  /*3cd0*/  IMAD.MOV.U32 R11, RZ, RZ, RZ ;  /* 0x000000ffff0b7224 */ /* 0x000fe200078e00ff */
[----:B------:R-:W-:Y:S01]  /*3ce0*/  LOP3.LUT R10, R18, 0x2, RZ, 0xfc, !PT ;  /* 0x00000002120a7812 */ /* 0x000fe200078efcff */
[----:B------:R-:W-:Y:S01]  /*3cf0*/  ULDC UR4, c[0x0][0x600] ;  /* 0x0001800000047ab9 */ /* 0x000fe20000000800 */
[----:B------:R-:W-:Y:S01]  /*3d00*/  UMOV UR7, 0x1 ;  /* 0x0000000100077882 */ /* 0x000fe20000000000 */
[----:B------:R-:W-:-:S02]  /*3d10*/  UIADD3 UR15, UR4, -0x1, URZ ;  /* 0xffffffff040f7890 */ /* 0x000fc4000fffe03f */
[----:B------:R-:W-:Y:S02]  /*3d20*/  USHF.L.U32 UR17, UR7, UR5, URZ ;  /* 0x0000000507117299 */ /* 0x000fe4000800063f */
[----:B------:R-:W-:Y:S01]  /*3d30*/  ULOP3.LUT UR16, URZ, UR6, URZ, 0x33, !UPT ;  /* 0x000000063f107292 */ /* 0x000fe2000f8e333f */
[----:B------:R-:W-:Y:S01]  /*3d40*/  ULDC.64 UR20, c[0x0][0x198] ;  /* 0x0000660000147ab9 */ /* 0x000fe20000000a00 */
[----:B0-----:R-:W-:-:S05]  /*3d50*/  VIADD R0, R0, 0x3f ;  /* 0x0000003f00007836 */ /* 0x001fca0000000000 */
[----:B------:R-:W-:-:S04]  /*3d60*/  SHF.R.S32.HI R5, RZ, 0x1f, R0 ;  /* 0x0000001fff057819 */ /* 0x000fc80000011400 */
[----:B------:R-:W-:Y:S01]  /*3d70*/  LEA.HI R5, R5, R0, RZ, 0x6 ;  /* 0x0000000005057211 */ /* 0x000fe200078f30ff */
[----:B------:R-:W-:-:S03]  /*3d80*/  IMAD.MOV.U32 R0, RZ, RZ, 0x1 ;  /* 0x00000001ff007424 */ /* 0x000fc600078e00ff */
[----:B------:R-:W-:-:S05]  /*3d90*/  SHF.R.S32.HI R8, RZ, 0x6, R5 ;  /* 0x00000006ff087819 */ /* 0x000fca0000011405 */
[----:B------:R-:W-:-:S07]  /*3da0*/  VIADD R9, R8, 0x1 ;  /* 0x0000000108097836 */ /* 0x000fce0000000000 */
.L_x_60:
[----:B------:R-:W-:-:S03]  /*3db0*/  UMOV UR4, 0xffffffff ;  /* 0xffffffff00047882 */ /* 0x000fc60000000000 */
[----:B------:R-:W-:Y:S05]  /*3dc0*/  BRA.DIV UR4, `(.L_x_49) ;  /* 0x0000000e04f07947 */ /* 0x000fea000b800000 */
[----:B------:R-:W-:-:S13]  /*3dd0*/  ELECT P6, URZ, PT ;  /* 0x00000000003f782f */ /* 0x000fda00038c0000 */
.L_x_73:
[----:B------:R-:W0:Y:S01]  /*3de0*/  LDC R2, c[0x0][0x28c] ;  /* 0x0000a300ff027b82 */ /* 0x000e220000000800 */
[----:B------:R-:W-:Y:S01]  /*3df0*/  BSSY B1, `(.L_x_50) ;  /* 0x0000037000017945 */ /* 0x000fe20003800000 */
[----:B0-----:R-:W-:-:S13]  /*3e00*/  ISETP.LT.OR P6, PT, R2, 0x1, !P6 ;  /* 0x000000010200780c */ /* 0x001fda00077c1670 */
[----:B------:R-:W-:Y:S05]  /*3e10*/  @P6 BRA `(.L_x_51) ;  /* 0x0000000000d06947 */ /* 0x000fea0003800000 */
[----:B------:R-:W-:Y:S02]  /*3e20*/  IMAD.SHL.U32 R20, R20, 0x8, RZ ;  /* 0x0000000814147824 */ /* 0x000fe400078e00ff */
[----:B------:R-:W-:Y:S02]  /*3e30*/  IMAD.SHL.U32 R13, R13, 0x100, RZ ;  /* 0x000001000d0d7824 */ /* 0x000fe400078e00ff */
[----:B------:R-:W-:Y:S02]  /*3e40*/  IMAD.MOV.U32 R21, RZ, RZ, RZ ;  /* 0x000000ffff157224 */ /* 0x000fe400078e00ff */
[----:B------:R-:W-:Y:S02]  /*3e50*/  IMAD.MOV.U32 R2, RZ, RZ, R9 ;  /* 0x000000ffff027224 */ /* 0x000fe400078e0009 */
[----:B------:R-:W-:Y:S02]  /*3e60*/  IMAD.MOV.U32 R3, RZ, RZ, R0 ;  /* 0x000000ffff037224 */ /* 0x000fe400078e0000 */
[----:B------:R-:W-:-:S07]  /*3e70*/  IMAD.MOV.U32 R4, RZ, RZ, R11 ;  /* 0x000000ffff047224 */ /* 0x000fce00078e000b */
.L_x_55:
[----:B------:R-:W0:Y:S01]  /*3e80*/  S2R R6, SR_CgaCtaId ;  /* 0x0000000000067919 */ /* 0x000e220000008800 */
[----:B------:R-:W-:-:S04]  /*3e90*/  MOV R5, 0x400 ;  /* 0x0000040000057802 */ /* 0x000fc80000000f00 */
[----:B0-----:R-:W-:Y:S02]  /*3ea0*/  LEA R15, R6, R5, 0x18 ;  /* 0x00000005060f7211 */ /* 0x001fe400078ec0ff */
[----:B------:R-:W-:Y:S01]  /*3eb0*/  SHF.L.U32 R5, R3, 0x1f, RZ ;  /* 0x0000001f03057819 */ /* 0x000fe200000006ff */
[----:B------:R-:W0:Y:S02]  /*3ec0*/  @!P2 LDC R6, c[0x0][0x500] ;  /* 0x00014000ff06ab82 */ /* 0x000e240000000800 */
[----:B------:R-:W-:-:S04]  /*3ed0*/  IMAD R14, R4, 0x8, R15 ;  /* 0x00000008040e7824 */ /* 0x000fc800078e020f */
[----:B------:R-:W1:Y:S02]  /*3ee0*/  SYNCS.PHASECHK.TRANS64.TRYWAIT P1, [R14+URZ+0x30], R5 ;  /* 0x000030050e0075a7 */ /* 0x000e64000802017f */
[----:B-1----:R-:W-:Y:S05]  /*3ef0*/  @!P1 BRA `(.L_x_52) ;  /* 0x0000000c00c49947 */ /* 0x002fea0003800000 */
.L_x_74:
[----:B-1----:R-:W-:Y:S01]  /*3f00*/  PRMT R5, R10, 0x9910, RZ ;  /* 0x000099100a057816 */ /* 0x002fe200000000ff */
[----:B0-----:R0:W-:Y:S03]  /*3f10*/  @!P2 SYNCS.ARRIVE.TRANS64 RZ, [R14+URZ], R6 ;  /* 0x000000060effa9a7 */ /* 0x0011e6000800003f */
[----:B------:R-:W-:-:S13]  /*3f20*/  ISETP.NE.AND P1, PT, R5, 0x2, PT ;  /* 0x000000020500780c */ /* 0x000fda0003f25270 */
[----:B0-----:R-:W-:Y:S05]  /*3f30*/  @P1 BRA `(.L_x_53) ;  /* 0x0000000000041947 */ /* 0x001fea0003800000 */
[----:B------:R-:W-:Y:S01]  /*3f40*/  BPT.TRAP 0x1 ;  /* 0x000000040000795c */ /* 0x000fe20000300000 */
.L_x_53:
[----:B------:R-:W-:Y:S05]  /*3f50*/  @P0 BRA `(.L_x_54) ;  /* 0x0000000000040947 */ /* 0x000fea0003800000 */
[----:B------:R-:W-:Y:S01]  /*3f60*/  BPT.TRAP 0x1 ;  /* 0x000000040000795c */ /* 0x000fe20000300000 */
.L_x_54:
[--C-:B------:R-:W-:Y:S01]  /*3f70*/  IMAD R5, R4, 0x8000, R15.reuse ;  /* 0x0000800004057824 */ /* 0x100fe200078e020f */
[----:B------:R-:W-:Y:S01]  /*3f80*/  R2UR UR9, R14 ;  /* 0x000000000e0972ca */ /* 0x000fe200000e0000 */
[----:B------:R-:W-:Y:S01]  /*3f90*/  IMAD R15, R4, 0x400, R15 ;  /* 0x00000400040f7824 */ /* 0x000fe200078e020f */
[----:B------:R-:W-:Y:S01]  /*3fa0*/  UIADD3 UR4, UP0, UR20, 0xf0, URZ ;  /* 0x000000f014047890 */ /* 0x000fe2000ff1e03f */
[----:B------:R-:W-:Y:S01]  /*3fb0*/  VIADD R2, R2, 0xffffffff ;  /* 0xffffffff02027836 */ /* 0x000fe20000000000 */
[----:B------:R-:W-:Y:S01]  /*3fc0*/  R2UR UR5, R5 ;  /* 0x00000000050572ca */ /* 0x000fe200000e0000 */
[----:B------:R-:W-:Y:S01]  /*3fd0*/  UIADD3 UR22, UP1, UR20, 0x1f0, URZ ;  /* 0x000001f014167890 */ /* 0x000fe2000ff3e03f */
[----:B------:R-:W-:Y:S01]  /*3fe0*/  R2UR UR8, R15 ;  /* 0x000000000f0872ca */ /* 0x000fe200000e0000 */
[----:B------:R-:W-:Y:S01]  /*3ff0*/  VIADD R4, R4, 0x1 ;  /* 0x0000000104047836 */ /* 0x000fe20000000000 */
[----:B------:R-:W-:Y:S01]  /*4000*/  R2UR UR11, R13 ;  /* 0x000000000d0b72ca */ /* 0x000fe200000e0000 */
[----:B------:R-:W-:Y:S01]  /*4010*/  UIADD3.X UR23, URZ, UR21, URZ, UP1, !UPT ;  /* 0x000000153f177290 */ /* 0x000fe20008ffe43f */
[----:B------:R-:W-:Y:S01]  /*4020*/  R2UR UR10, R21 ;  /* 0x00000000150a72ca */ /* 0x000fe200000e0000 */
[----:B------:R-:W-:Y:S01]  /*4030*/  UMOV UR6, 0x0 ;  /* 0x0000000000067882 */ /* 0x000fe20000000000 */
[----:B------:R-:W-:Y:S01]  /*4040*/  R2UR UR12, R7 ;  /* 0x00000000070c72ca */ /* 0x000fe200000e0000 */
[----:B------:R-:W-:Y:S01]  /*4050*/  UMOV UR7, 0x10000000 ;  /* 0x1000000000077882 */ /* 0x000fe20000000000 */
[----:B------:R-:W-:Y:S01]  /*4060*/  R2UR UR18, R20 ;  /* 0x00000000141272ca */ /* 0x000fe200000e0000 */
[----:B------:R-:W-:Y:S01]  /*4070*/  VIADD R21, R21, 0x40 ;  /* 0x0000004015157836 */ /* 0x000fe20000000000 */
[----:B------:R-:W-:Y:S01]  /*4080*/  ISETP.GT.AND P3, PT, R2, 0x1, PT ;  /* 0x000000010200780c */ /* 0x000fe20003f64270 */
[----:B------:R-:W-:Y:S01]  /*4090*/  UIADD3 UR13, UR5, 0x180, URZ ;  /* 0x00000180050d7890 */ /* 0x000fe2000fffe03f */
[----:B------:R-:W-:Y:S01]  /*40a0*/  ISETP.NE.AND P1, PT, R4, 0x6, PT ;  /* 0x000000060400780c */ /* 0x000fe20003f25270 */
[----:B------:R-:W-:-:S02]  /*40b0*/  UIADD3.X UR5, URZ, UR21, URZ, UP0, !UPT ;  /* 0x000000153f057290 */ /* 0x000fc400087fe43f */
[----:B------:R-:W-:Y:S01]  /*40c0*/  UIADD3 UR14, UR8, 0x30180, URZ ;  /* 0x00030180080e7890 */ /* 0x000fe2000fffe03f */
[----:B------:R-:W-:Y:S02]  /*40d0*/  SEL R6, RZ, 0x1, P1 ;  /* 0x00000001ff067807 */ /* 0x000fe40000800000 */
[----:B------:R-:W-:Y:S01]  /*40e0*/  UMOV UR8, UR13 ;  /* 0x0000000d00087c82 */ /* 0x000fe20008000000 */
[----:B------:R-:W-:Y:S02]  /*40f0*/  SEL R4, R4, RZ, P1 ;  /* 0x000000ff04047207 */ /* 0x000fe40000800000 */
[----:B------:R-:W-:Y:S01]  /*4100*/  LOP3.LUT R3, R3, R6, RZ, 0x3c, !PT ;  /* 0x0000000603037212 */ /* 0x000fe200078e3cff */
[----:B------:R0:W-:Y:S02]  /*4110*/  UTMALDG.3D [UR8], [UR4], desc[UR6] ;  /* 0x00000608040075b4 */ /* 0x0001e40008011000 */
[----:B0-----:R-:W-:Y:S01]  /*4120*/  UMOV UR8, UR14 ;  /* 0x0000000e00087c82 */ /* 0x001fe20008000000 */
[----:B------:R-:W-:-:S02]  /*4130*/  UMOV UR11, UR18 ;  /* 0x00000012000b7c82 */ /* 0x000fc40008000000 */
[----:B------:R0:W-:Y:S02]  /*4140*/  UTMALDG.3D [UR8], [UR22], desc[UR6] ;  /* 0x00000608160075b4 */ /* 0x0001e40008011000 */
[----:B0-----:R-:W-:Y:S05]  /*4150*/  @P3 BRA `(.L_x_55) ;  /* 0xfffffffc00483947 */ /* 0x001fea000383ffff */
.L_x_51:
[----:B------:R-:W-:Y:S05]  /*4160*/  BSYNC B1 ;  /* 0x0000000000017941 */ /* 0x000fea0003800000 */
.L_x_50:
[----:B------:R-:W-:Y:S01]  /*4170*/  LOP3.LUT P3, RZ, R12, 0xff, RZ, 0xc0, !PT ;  /* 0x000000ff0cff7812 */ /* 0x000fe2000786c0ff */
[----:B------:R-:W-:Y:S01]  /*4180*/  IMAD.IADD R4, R8, 0x1, R11 ;  /* 0x0000000108047824 */ /* 0x000fe200078e020b */
[----:B------:R-:W-:Y:S01]  /*4190*/  IADD3 R16, P4, R16, UR36, RZ ;  /* 0x0000002410107c10 */ /* 0x000fe2000ff9e0ff */
[----:B------:R-:W-:Y:S01]  /*41a0*/  ULDC.64 UR4, c[0x0][0x650] ;  /* 0x0001940000047ab9 */ /* 0x000fe20000000a00 */
[----:B------:R-:W-:Y:S01]  /*41b0*/  BSSY B1, `(.L_x_56) ;  /* 0x000006e000017945 */ /* 0x000fe20003800000 */
[----:B------:R-:W-:Y:S01]  /*41c0*/  IMAD.MOV.U32 R13, RZ, RZ, -0x1 ;  /* 0xffffffffff0d7424 */ /* 0x000fe200078e00ff */
[----:B------:R-:W-:Y:S01]  /*41d0*/  ISETP.GT.U32.AND P1, PT, R4, 0x5, PT ;  /* 0x000000050400780c */ /* 0x000fe20003f24070 */
[----:B------:R-:W-:Y:S01]  /*41e0*/  IMAD.MOV.U32 R20, RZ, RZ, -0x1 ;  /* 0xffffffffff147424 */ /* 0x000fe200078e00ff */
[----:B------:R-:W-:Y:S01]  /*41f0*/  IADD3.X R17, R17, UR42, RZ, P4, !PT ;  /* 0x0000002a11117c10 */ /* 0x000fe2000a7fe4ff */
[----:B------:R-:W-:Y:S01]  /*4200*/  IMAD.MOV.U32 R7, RZ, RZ, -0x1 ;  /* 0xffffffffff077424 */ /* 0x000fe200078e00ff */
[----:B------:R-:W-:-:S02]  /*4210*/  ISETP.LT.U32.AND P1, PT, R8, 0x6, P1 ;  /* 0x000000060800780c */ /* 0x000fc40000f21070 */
[----:B------:R-:W-:Y:S01]  /*4220*/  PRMT R12, RZ, 0x7610, R12 ;  /* 0x00007610ff0c7816 */ /* 0x000fe2000000000c */
[----:B------:R-:W0:Y:S01]  /*4230*/  @P3 S2R R3, SR_CgaCtaId ;  /* 0x0000000000033919 */ /* 0x000e220000008800 */
[----:B------:R-:W-:-:S04]  /*4240*/  @P3 MOV R2, 0x400 ;  /* 0x0000040000023802 */ /* 0x000fc80000000f00 */
[----:B0-----:R-:W-:Y:S01]  /*4250*/  @P3 LEA R5, R3, R2, 0x18 ;  /* 0x0000000203053211 */ /* 0x001fe200078ec0ff */
[----:B------:R-:W-:-:S03]  /*4260*/  IMAD.WIDE.U32 R2, R4, -0x55555555, RZ ;  /* 0xaaaaaaab04027825 */ /* 0x000fc600078e00ff */
[----:B------:R0:W-:Y:S01]  /*4270*/  @P3 SYNCS.ARRIVE.TRANS64.A1T0 RZ, [R5+URZ+0x78], RZ ;  /* 0x000078ff05ff39a7 */ /* 0x0001e2000810003f */
[----:B------:R-:W-:Y:S02]  /*4280*/  ISETP.GE.U32.AND P3, PT, R8, 0x6, PT ;  /* 0x000000060800780c */ /* 0x000fe40003f66070 */
[----:B------:R-:W-:Y:S02]  /*4290*/  PRMT R2, RZ, 0x7610, R2 ;  /* 0x00007610ff027816 */ /* 0x000fe40000000002 */
[----:B0-----:R-:W-:Y:S02]  /*42a0*/  SHF.R.U32.HI R5, RZ, 0x2, R3 ;  /* 0x00000002ff057819 */ /* 0x001fe40000011603 */
[----:B------:R-:W-:Y:S02]  /*42b0*/  SEL R3, RZ, 0x1, !P1 ;  /* 0x00000001ff037807 */ /* 0x000fe40004800000 */
[----:B------:R-:W-:Y:S01]  /*42c0*/  ISETP.GE.U32.AND P1, PT, R16, UR4, PT ;  /* 0x0000000410007c0c */ /* 0x000fe2000bf26070 */
[----:B------:R-:W-:Y:S01]  /*42d0*/  IMAD R11, R5, -0x6, R4 ;  /* 0xfffffffa050b7824 */ /* 0x000fe200078e0204 */
[----:B------:R-:W-:-:S02]  /*42e0*/  LOP3.LUT R0, R0, R3, RZ, 0x3c, !PT ;  /* 0x0000000300007212 */ /* 0x000fc400078e3cff */
[----:B------:R-:W-:Y:S02]  /*42f0*/  ISETP.GE.U32.AND.EX P1, PT, R17, UR5, PT, P1 ;  /* 0x0000000511007c0c */ /* 0x000fe4000bf26110 */
[----:B------:R-:W-:-:S11]  /*4300*/  @P3 LOP3.LUT R0, R0, 0x1, R5, 0x78, !PT ;  /* 0x0000000100003812 */ /* 0x000fd600078e7805 */
[----:B------:R-:W-:Y:S05]  /*4310*/  @P1 BRA `(.L_x_57) ;  /* 0x00000004005c1947 */ /* 0x000fea0003800000 */
[----:B------:R-:W-:Y:S01]  /*4320*/  ULDC.64 UR4, c[0x0][0x628] ;  /* 0x00018a0000047ab9 */ /* 0x000fe20000000a00 */
[----:B------:R-:W0:Y:S01]  /*4330*/  S2R R14, SR_CTAID.X ;  /* 0x00000000000e7919 */ /* 0x000e220000002500 */
[----:B------:R-:W-:Y:S01]  /*4340*/  ISETP.NE.U32.AND P1, PT, RZ, UR4, PT ;  /* 0x00000004ff007c0c */ /* 0x000fe2000bf25070 */
[----:B------:R-:W-:Y:S01]  /*4350*/  ULDC UR7, c[0x0][0x630] ;  /* 0x00018c0000077ab9 */ /* 0x000fe20000000800 */
[----:B------:R-:W-:Y:S01]  /*4360*/  IMAD.MOV.U32 R2, RZ, RZ, R16 ;  /* 0x000000ffff027224 */ /* 0x000fe200078e0010 */
[----:B------:R-:W1:Y:S01]  /*4370*/  S2R R13, SR_CTAID.Y ;  /* 0x00000000000d7919 */ /* 0x000e620000002600 */
[----:B------:R-:W-:Y:S01]  /*4380*/  ISETP.NE.AND.EX P1, PT, RZ, UR5, PT, P1 ;  /* 0x00000005ff007c0c */ /* 0x000fe2000bf25310 */
[----:B------:R-:W-:-:S12]  /*4390*/  IMAD.MOV.U32 R3, RZ, RZ, R17 ;  /* 0x000000ffff037224 */ /* 0x000fd800078e0011 */
[----:B------:R-:W-:Y:S05]  /*43a0*/  @!P1 BRA `(.L_x_58) ;  /* 0x0000000000289947 */ /* 0x000fea0003800000 */
[----:B------:R-:W-:Y:S02]  /*43b0*/  ULDC UR6, c[0x0][0x634] ;  /* 0x00018d0000067ab9 */ /* 0x000fe40000000800 */
[----:B------:R-:W-:-:S05]  /*43c0*/  IADD3 R7, P1, R16, UR6, RZ ;  /* 0x0000000610077c10 */ /* 0x000fca000ff3e0ff */
[----:B------:R-:W-:-:S04]  /*43d0*/  IMAD.X R15, RZ, RZ, R17, P1 ;  /* 0x000000ffff0f7224 */ /* 0x000fc800008e0611 */
[----:B------:R-:W-:-:S04]  /*43e0*/  IMAD.WIDE.U32 R4, R15, UR4, RZ ;  /* 0x000000040f047c25 */ /* 0x000fc8000f8e00ff */
[----:B------:R-:W-:-:S04]  /*43f0*/  IMAD.WIDE.U32 R4, P1, R7, UR5, R4 ;  /* 0x0000000507047c25 */ /* 0x000fc8000f820004 */
[----:B------:R-:W-:-:S04]  /*4400*/  IMAD.WIDE.U32 R6, R7, UR4, RZ ;  /* 0x0000000407067c25 */ /* 0x000fc8000f8e00ff */
[----:B------:R-:W-:Y:S01]  /*4410*/  IMAD.X R3, RZ, RZ, RZ, P1 ;  /* 0x000000ffff037224 */ /* 0x000fe200008e06ff */
[----:B------:R-:W-:Y:S01]  /*4420*/  IADD3 RZ, P1, R7, R4, RZ ;  /* 0x0000000407ff7210 */ /* 0x000fe20007f3e0ff */
[----:B------:R-:W-:-:S04]  /*4430*/  IMAD.MOV.U32 R2, RZ, RZ, R5 ;  /* 0x000000ffff027224 */ /* 0x000fc800078e0005 */
[----:B------:R-:W-:-:S08]  /*4440*/  IMAD.WIDE.U32.X R2, R15, UR5, R2, P1 ;  /* 0x000000050f027c25 */ /* 0x000fd000088e0402 */
.L_x_58:
[--C-:B------:R-:W-:Y:S01]  /*4450*/  SHF.R.U64 R6, R2, UR7, R3.reuse ;  /* 0x0000000702067c19 */ /* 0x100fe20008001203 */
[----:B------:R-:W-:Y:S01]  /*4460*/  ULDC.64 UR4, c[0x0][0x620] ;  /* 0x0001880000047ab9 */ /* 0x000fe20000000a00 */
[----:B------:R-:W-:Y:S01]  /*4470*/  SHF.R.U32.HI R2, RZ, UR7, R3 ;  /* 0x00000007ff027c19 */ /* 0x000fe20008011603 */
[----:B------:R-:W-:Y:S01]  /*4480*/  IMAD.MOV.U32 R3, RZ, RZ, R17 ;  /* 0x000000ffff037224 */ /* 0x000fe200078e0011 */
[----:B------:R-:W-:Y:S01]  /*4490*/  IADD3 R5, P1, RZ, -R6, RZ ;  /* 0x80000006ff057210 */ /* 0x000fe20007f3e0ff */
[----:B------:R-:W2:Y:S01]  /*44a0*/  LDC R25, c[0x0][0x144] ;  /* 0x00005100ff197b82 */ /* 0x000ea20000000800 */
[----:B0-----:R-:W-:Y:S01]  /*44b0*/  I2FP.F32.U32 R7, R14 ;  /* 0x0000000e00077245 */ /* 0x001fe20000201000 */
[----:B------:R-:W-:Y:S01]  /*44c0*/  ULDC.64 UR8, c[0x0][0x640] ;  /* 0x0001900000087ab9 */ /* 0x000fe20000000a00 */
[----:B------:R-:W-:Y:S01]  /*44d0*/  ULDC UR6, c[0x0][0x608] ;  /* 0x0001820000067ab9 */ /* 0x000fe20000000800 */
[----:B------:R-:W-:Y:S01]  /*44e0*/  IMAD.X R2, RZ, RZ, ~R2, P1 ;  /* 0x000000ffff027224 */ /* 0x000fe200008e0e02 */
[----:B------:R-:W-:-:S03]  /*44f0*/  ISETP.NE.U32.AND P1, PT, RZ, UR8, PT ;  /* 0x00000008ff007c0c */ /* 0x000fc6000bf25070 */
[----:B------:R-:W-:Y:S01]  /*4500*/  IMAD R4, R2, UR4, RZ ;  /* 0x0000000402047c24 */ /* 0x000fe2000f8e02ff */
[----:B------:R-:W0:Y:S01]  /*4510*/  LDC R20, c[0x0][0x148] ;  /* 0x00005200ff147b82 */ /* 0x000e220000000800 */
[----:B------:R-:W-:Y:S01]  /*4520*/  IMAD.MOV.U32 R2, RZ, RZ, R16 ;  /* 0x000000ffff027224 */ /* 0x000fe200078e0010 */
[----:B------:R-:W-:-:S03]  /*4530*/  ISETP.NE.AND.EX P1, PT, RZ, UR9, PT, P1 ;  /* 0x00000009ff007c0c */ /* 0x000fc6000bf25310 */
[----:B------:R-:W-:Y:S01]  /*4540*/  IMAD.WIDE.U32 R2, R5, UR4, R2 ;  /* 0x0000000405027c25 */ /* 0x000fe2000f8e0002 */
[----:B------:R-:W-:-:S03]  /*4550*/  ULDC UR4, c[0x0][0x150] ;  /* 0x0000540000047ab9 */ /* 0x000fc60000000800 */
[----:B------:R-:W-:Y:S02]  /*4560*/  IMAD R5, R5, UR5, R4 ;  /* 0x0000000505057c24 */ /* 0x000fe4000f8e0204 */
[----:B------:R-:W-:Y:S01]  /*4570*/  FMUL R4, R7, UR4 ;  /* 0x0000000407047c20 */ /* 0x000fe20008400000 */
[----:B------:R-:W-:Y:S01]  /*4580*/  ULDC UR4, c[0x0][0x618] ;  /* 0x0001860000047ab9 */ /* 0x000fe20000000800 */
[----:B------:R-:W-:Y:S01]  /*4590*/  ULDC UR5, c[0x0][0x154] ;  /* 0x0000550000057ab9 */ /* 0x000fe20000000800 */
[----:B------:R-:W-:-:S03]  /*45a0*/  IMAD.IADD R3, R3, 0x1, R5 ;  /* 0x0000000103037824 */ /* 0x000fc600078e0205 */
[----:B------:R-:W3:Y:S02]  /*45b0*/  F2I.U32.TRUNC.NTZ R4, R4 ;  /* 0x0000000400047305 */ /* 0x000ee4000020f000 */
[----:B------:R-:W-:Y:S02]  /*45c0*/  SHF.R.U64 R7, R2, UR4, R3 ;  /* 0x0000000402077c19 */ /* 0x000fe40008001203 */
[----:B-1----:R-:W-:-:S05]  /*45d0*/  I2FP.F32.U32 R2, R13 ;  /* 0x0000000d00027245 */ /* 0x002fca0000201000 */
[----:B------:R-:W-:Y:S01]  /*45e0*/  FMUL R22, R2, UR5 ;  /* 0x0000000502167c20 */ /* 0x000fe20008400000 */
[----:B------:R-:W-:Y:S01]  /*45f0*/  SHF.R.U32.HI R2, RZ, UR4, R3 ;  /* 0x00000004ff027c19 */ /* 0x000fe20008011603 */
[----:B------:R-:W-:-:S03]  /*4600*/  ULDC UR4, c[0x0][0x658] ;  /* 0x0001960000047ab9 */ /* 0x000fc60000000800 */
[--C-:B------:R-:W-:Y:S01]  /*4610*/  SHF.R.U64 R21, R7, UR6, R2.reuse ;  /* 0x0000000607157c19 */ /* 0x100fe20008001202 */
[----:B------:R-:W1:Y:S01]  /*4620*/  F2I.U32.TRUNC.NTZ R22, R22 ;  /* 0x0000001600167305 */ /* 0x000e62000020f000 */
[----:B------:R-:W-:Y:S01]  /*4630*/  SHF.R.U32.HI R2, RZ, UR6, R2 ;  /* 0x00000006ff027c19 */ /* 0x000fe20008011602 */
[----:B---3--:R-:W-:-:S03]  /*4640*/  IMAD.MOV R4, RZ, RZ, -R4 ;  /* 0x000000ffff047224 */ /* 0x008fc600078e0a04 */
[----:B------:R-:W-:Y:S01]  /*4650*/  SHF.R.U64 R15, R21, UR4, R2 ;  /* 0x00000004150f7c19 */ /* 0x000fe20008001202 */
[----:B--2---:R-:W-:Y:S01]  /*4660*/  IMAD R14, R25, R4, R14 ;  /* 0x00000004190e7224 */ /* 0x004fe200078e020e */
[----:B------:R-:W-:-:S03]  /*4670*/  SHF.R.U32.HI R23, RZ, UR4, R2 ;  /* 0x00000004ff177c19 */ /* 0x000fc60008011602 */
[----:B------:R-:W-:Y:S02]  /*4680*/  IMAD.MOV.U32 R2, RZ, RZ, R15 ;  /* 0x000000ffff027224 */ /* 0x000fe400078e000f */
[----:B------:R-:W-:Y:S01]  /*4690*/  IMAD.MOV.U32 R3, RZ, RZ, R23 ;  /* 0x000000ffff037224 */ /* 0x000fe200078e0017 */
[----:B------:R-:W-:Y:S06]  /*46a0*/  @!P1 BRA `(.L_x_59) ;  /* 0x0000000000289947 */ /* 0x000fec0003800000 */
[----:B------:R-:W-:Y:S02]  /*46b0*/  ULDC UR4, c[0x0][0x64c] ;  /* 0x0001930000047ab9 */ /* 0x000fe40000000800 */
[----:B------:R-:W-:-:S05]  /*46c0*/  IADD3 R3, P1, R15, UR4, RZ ;  /* 0x000000040f037c10 */ /* 0x000fca000ff3e0ff */
[----:B------:R-:W-:-:S04]  /*46d0*/  IMAD.X R23, RZ, RZ, R23, P1 ;  /* 0x000000ffff177224 */ /* 0x000fc800008e0617 */
[----:B------:R-:W-:-:S04]  /*46e0*/  IMAD.WIDE.U32 R4, R23, UR8, RZ ;  /* 0x0000000817047c25 */ /* 0x000fc8000f8e00ff */
[----:B------:R-:W-:-:S04]  /*46f0*/  IMAD.WIDE.U32 R4, P1, R3, UR9, R4 ;  /* 0x0000000903047c25 */ /* 0x000fc8000f820004 */
[----:B------:R-:W-:-:S04]  /*4700*/  IMAD.WIDE.U32 R2, R3, UR8, RZ ;  /* 0x0000000803027c25 */ /* 0x000fc8000f8e00ff */
[----:B------:R-:W-:Y:S01]  /*4710*/  IMAD.MOV.U32 R2, RZ, RZ, R5 ;  /* 0x000000ffff027224 */ /* 0x000fe200078e0005 */
[----:B------:R-:W-:Y:S01]  /*4720*/  IADD3 RZ, P3, R3, R4, RZ ;  /* 0x0000000403ff7210 */ /* 0x000fe20007f7e0ff */
[----:B------:R-:W-:-:S04]  /*4730*/  IMAD.X R3, RZ, RZ, RZ, P1 ;  /* 0x000000ffff037224 */ /* 0x000fc800008e06ff */
[----:B------:R-:W-:-:S08]  /*4740*/  IMAD.WIDE.U32.X R2, R23, UR9, R2, P3 ;  /* 0x0000000917027c25 */ /* 0x000fd000098e0402 */
.L_x_59:
[----:B------:R-:W-:Y:S01]  /*4750*/  ISETP.NE.AND P1, PT, R19, 0x1, PT ;  /* 0x000000011300780c */ /* 0x000fe20003f25270 */
[----:B------:R-:W-:Y:S01]  /*4760*/  ULDC UR4, c[0x0][0x648] ;  /* 0x0001920000047ab9 */ /* 0x000fe20000000800 */
[----:B------:R-:W-:Y:S01]  /*4770*/  LOP3.LUT R21, R21, UR16, RZ, 0xc0, !PT ;  /* 0x0000001015157c12 */ /* 0x000fe2000f8ec0ff */
[----:B-1----:R-:W-:Y:S01]  /*4780*/  IMAD.MOV R22, RZ, RZ, -R22 ;  /* 0x000000ffff167224 */ /* 0x002fe200078e0a16 */
[----:B------:R-:W-:Y:S01]  /*4790*/  SHF.R.U64 R2, R2, UR4, R3 ;  /* 0x0000000402027c19 */ /* 0x000fe20008001203 */
[----:B------:R-:W-:Y:S01]  /*47a0*/  ULDC UR4, c[0x0][0x638] ;  /* 0x00018e0000047ab9 */ /* 0x000fe20000000800 */
[----:B------:R-:W-:Y:S01]  /*47b0*/  ULDC UR5, c[0x0][0x610] ;  /* 0x0001840000057ab9 */ /* 0x000fe20000000800 */
[----:B------:R-:W-:Y:S02]  /*47c0*/  IMAD.MOV.U32 R3, RZ, RZ, 0x1 ;  /* 0x00000001ff037424 */ /* 0x000fe400078e00ff */
[----:B------:R-:W-:Y:S02]  /*47d0*/  IMAD.MOV R4, RZ, RZ, -R2 ;  /* 0x000000ffff047224 */ /* 0x000fe400078e0a02 */
[----:B------:R-:W-:Y:S01]  /*47e0*/  IMAD R21, R2, UR17, R21 ;  /* 0x0000001102157c24 */ /* 0x000fe2000f8e0215 */
[----:B------:R-:W-:Y:S01]  /*47f0*/  LOP3.LUT R2, R7, UR15, RZ, 0xc0, !PT ;  /* 0x0000000f07027c12 */ /* 0x000fe2000f8ec0ff */
[----:B0-----:R-:W-:-:S02]  /*4800*/  @P1 IMAD R14, R20, R22, R13 ;  /* 0x00000016140e1224 */ /* 0x001fc400078e020d */
[----:B------:R-:W-:Y:S01]  /*4810*/  IMAD R15, R4, UR4, R15 ;  /* 0x00000004040f7c24 */ /* 0x000fe2000f8e020f */
[----:B------:R-:W-:Y:S01]  /*4820*/  ULDC UR4, c[0x0][0x600] ;  /* 0x0001800000047ab9 */ /* 0x000fe20000000800 */
[----:B------:R-:W-:Y:S02]  /*4830*/  IMAD R14, R21, UR5, R14 ;  /* 0x00000005150e7c24 */ /* 0x000fe4000f8e020e */
[--C-:B------:R-:W-:Y:S01]  /*4840*/  IMAD R15, R15, UR4, R2.reuse ;  /* 0x000000040f0f7c24 */ /* 0x100fe2000f8e0202 */
[----:B------:R-:W-:Y:S01]  /*4850*/  PRMT R2, R3, 0x7610, R2 ;  /* 0x0000761003027816 */ /* 0x000fe20000000002 */
[----:B------:R-:W-:-:S03]  /*4860*/  IMAD.MOV.U32 R7, RZ, RZ, R6 ;  /* 0x000000ffff077224 */ /* 0x000fc600078e0006 */
[----:B------:R-:W-:Y:S02]  /*4870*/  SEL R20, R15, R14, !P1 ;  /* 0x0000000e0f147207 */ /* 0x000fe40004800000 */
[----:B------:R-:W-:-:S07]  /*4880*/  SEL R13, R14, R15, !P1 ;  /* 0x0000000f0e0d7207 */ /* 0x000fce0004800000 */
.L_x_57:
[----:B------:R-:W-:Y:S05]  /*4890*/  BSYNC B1 ;  /* 0x0000000000017941 */ /* 0x000fea0003800000 */
.L_x_56:
[----:B------:R-:W-:-:S13]  /*48a0*/  LOP3.LUT P1, RZ, R2, 0xff, RZ, 0xc0, !PT ;  /* 0x000000ff02ff7812 */ /* 0x000fda000782c0ff */
[----:B------:R-:W-:Y:S05]  /*48b0*/  @P1 BRA `(.L_x_60) ;  /* 0xfffffff4003c1947 */ /* 0x000fea000383ffff */
[----:B------:R-:W-:Y:S05]  /*48c0*/  BSYNC B0 ;  /* 0x0000000000007941 */ /* 0x000fea0003800000 */
.L_x_48:
[----:B------:R-:W-:-:S03]  /*48d0*/  UMOV UR4, 0xffffffff ;  /* 0xffffffff00047882 */ /* 0x000fc60000000000 */
[----:B------:R-:W-:Y:S05]  /*48e0*/  BRA.DIV UR4, `(.L_x_61) ;  /* 0x00000006045c7947 */ /* 0x000fea000b800000 */
[----:B------:R-:W-:-:S13]  /*48f0*/  ELECT P6, URZ, PT ;  /* 0x00000000003f782f */ /* 0x000fda00038c0000 */
.L_x_77:
[----:B------:R-:W-:Y:S04]  /*4900*/  BSSY B0, `(.L_x_62) ;  /* 0x000003d000007945 */ /* 0x000fe80003800000 */
[----:B------:R-:W-:Y:S05]  /*4910*/  @!P6 BRA `(.L_x_63) ;  /* 0x0000000000ece947 */ /* 0x000fea0003800000 */
[----:B------:R-:W-:-:S04]  /*4920*/  LOP3.LUT R18, R18, 0x2, RZ, 0xfc, !PT ;  /* 0x0000000212127812 */ /* 0x000fc800078efcff */
[----:B------:R-:W-:-:S13]  /*4930*/  ISETP.NE.AND P0, PT, R18, 0x3, PT ;  /* 0x000000031200780c */ /* 0x000fda0003f05270 */
[----:B------:R-:W-:Y:S05]  /*4940*/  @!P0 BRA `(.L_x_64) ;  /* 0x0000000000048947 */ /* 0x000fea0003800000 */
[----:B------:R-:W-:Y:S01]  /*4950*/  BPT.TRAP 0x1 ;  /* 0x000000040000795c */ /* 0x000fe20000300000 */
.L_x_64:
[----:B------:R-:W0:Y:S01]  /*4960*/  S2R R3, SR_CgaCtaId ;  /* 0x0000000000037919 */ /* 0x000e220000008800 */
[----:B------:R-:W-:Y:S02]  /*4970*/  MOV R2, 0x400 ;  /* 0x0000040000027802 */ /* 0x000fe40000000f00 */
[----:B------:R-:W-:Y:S02]  /*4980*/  SHF.L.U32 R4, R0, 0x1f, RZ ;  /* 0x0000001f00047819 */ /* 0x000fe400000006ff */
[----:B0-----:R-:W-:-:S05]  /*4990*/  LEA R2, R3, R2, 0x18 ;  /* 0x0000000203027211 */ /* 0x001fca00078ec0ff */
[----:B------:R-:W-:-:S04]  /*49a0*/  VIADD R2, R2, 0x30 ;  /* 0x0000003002027836 */ /* 0x000fc80000000000 */
[C---:B------:R-:W-:Y:S02]  /*49b0*/  IMAD R7, R11.reuse, 0x8, R2 ;  /* 0x000000080b077824 */ /* 0x040fe400078e0202 */
[----:B------:R-:W-:Y:S02]  /*49c0*/  VIADD R11, R11, 0x1 ;  /* 0x000000010b0b7836 */ /* 0x000fe40000000000 */
[----:B------:R-:W0:Y:S03]  /*49d0*/  SYNCS.PHASECHK.TRANS64.TRYWAIT P0, [R7+URZ], R4 ;  /* 0x00000004070075a7 */ /* 0x000e26000800017f */
[----:B------:R-:W-:-:S04]  /*49e0*/  ISETP.NE.AND P1, PT, R11, 0x6, PT ;  /* 0x000000060b00780c */ /* 0x000fc80003f25270 */
[----:B------:R-:W-:Y:S02]  /*49f0*/  SEL R3, RZ, 0x1, P1 ;  /* 0x00000001ff037807 */ /* 0x000fe40000800000 */
[----:B------:R-:W-:Y:S02]  /*4a00*/  SEL R11, R11, RZ, P1 ;  /* 0x000000ff0b0b7207 */ /* 0x000fe40000800000 */
[----:B------:R-:W-:-:S03]  /*4a10*/  LOP3.LUT R6, R0, R3, RZ, 0x3c, !PT ;  /* 0x0000000300067212 */ /* 0x000fc600078e3cff */
[----:B------:R-:W-:Y:S01]  /*4a20*/  IMAD R8, R11, 0x8, R2 ;  /* 0x000000080b087824 */ /* 0x000fe200078e0202 */
[----:B------:R-:W-:Y:S01]  /*4a30*/  SHF.L.U32 R5, R6, 0x1f, RZ ;  /* 0x0000001f06057819 */ /* 0x000fe200000006ff */
[----:B0-----:R-:W-:Y:S06]  /*4a40*/  @!P0 BRA `(.L_x_65) ;  /* 0x0000000400248947 */ /* 0x001fec0003800000 */
.L_x_78:
[----:B------:R-:W1:Y:S01]  /*4a50*/  SYNCS.PHASECHK.TRANS64.TRYWAIT P0, [R8+URZ], R5 ;  /* 0x00000005080075a7 */ /* 0x000e62000800017f */
[----:B------:R-:W-:-:S05]  /*4a60*/  VIADD R0, R11, 0x1 ;  /* 0x000000010b007836 */ /* 0x000fca0000000000 */
[----:B------:R-:W-:-:S04]  /*4a70*/  ISETP.NE.AND P1, PT, R0, 0x6, PT ;  /* 0x000000060000780c */ /* 0x000fc80003f25270 */
[----:B------:R-:W-:Y:S02]  /*4a80*/  SEL R3, RZ, 0x1, P1 ;  /* 0x00000001ff037807 */ /* 0x000fe40000800000 */
[----:B0-----:R-:W-:Y:S02]  /*4a90*/  SEL R7, R0, RZ, P1 ;  /* 0x000000ff00077207 */ /* 0x001fe40000800000 */
[----:B------:R-:W-:-:S03]  /*4aa0*/  LOP3.LUT R6, R6, R3, RZ, 0x3c, !PT ;  /* 0x0000000306067212 */ /* 0x000fc600078e3cff */
[----:B------:R-:W-:Y:S01]  /*4ab0*/  IMAD R9, R7, 0x8, R2 ;  /* 0x0000000807097824 */ /* 0x000fe200078e0202 */
[----:B------:R-:W-:Y:S01]  /*4ac0*/  SHF.L.U32 R4, R6, 0x1f, RZ ;  /* 0x0000001f06047819 */ /* 0x000fe200000006ff */
[----:B-1----:R-:W-:Y:S06]  /*4ad0*/  @!P0 BRA `(.L_x_66) ;  /* 0x0000000400148947 */ /* 0x002fec0003800000 */
.L_x_79:
[----:B------:R-:W1:Y:S01]  /*4ae0*/  SYNCS.PHASECHK.TRANS64.TRYWAIT P0, [R9+URZ], R4 ;  /* 0x00000004090075a7 */ /* 0x000e62000800017f */
[----:B------:R-:W-:-:S05]  /*4af0*/  VIADD R0, R7, 0x1 ;  /* 0x0000000107007836 */ /* 0x000fca0000000000 */
[----:B------:R-:W-:-:S04]  /*4b00*/  ISETP.NE.AND P1, PT, R0, 0x6, PT ;  /* 0x000000060000780c */ /* 0x000fc80003f25270 */
[----:B------:R-:W-:Y:S02]  /*4b10*/  SEL R3, RZ, 0x1, P1 ;  /* 0x00000001ff037807 */ /* 0x000fe40000800000 */
[----:B------:R-:W-:Y:S02]  /*4b20*/  SEL R7, R0, RZ, P1 ;  /* 0x000000ff00077207 */ /* 0x000fe40000800000 */
[----:B------:R-:W-:-:S03]  /*4b30*/  LOP3.LUT R6, R6, R3, RZ, 0x3c, !PT ;  /* 0x0000000306067212 */ /* 0x000fc600078e3cff */
[----:B0-----:R-:W-:Y:S01]  /*4b40*/  IMAD R8, R7, 0x8, R2 ;  /* 0x0000000807087824 */ /* 0x001fe200078e0202 */
[----:B------:R-:W-:Y:S01]  /*4b50*/  SHF.L.U32 R5, R6, 0x1f, RZ ;  /* 0x0000001f06057819 */ /* 0x000fe200000006ff */
[----:B-1----:R-:W-:Y:S06]  /*4b60*/  @!P0 BRA `(.L_x_67) ;  /* 0x0000000400048947 */ /* 0x002fec0003800000 */
.L_x_80:
[----:B------:R-:W1:Y:S01]  /*4b70*/  SYNCS.PHASECHK.TRANS64.TRYWAIT P0, [R8+URZ], R5 ;  /* 0x00000005080075a7 */ /* 0x000e62000800017f */
[----:B------:R-:W-:-:S05]  /*4b80*/  VIADD R0, R7, 0x1 ;  /* 0x0000000107007836 */ /* 0x000fca0000000000 */
[----:B------:R-:W-:-:S04]  /*4b90*/  ISETP.NE.AND P1, PT, R0, 0x6, PT ;  /* 0x000000060000780c */ /* 0x000fc80003f25270 */
[----:B------:R-:W-:Y:S02]  /*4ba0*/  SEL R3, RZ, 0x1, P1 ;  /* 0x00000001ff037807 */ /* 0x000fe40000800000 */
[----:B------:R-:W-:Y:S02]  /*4bb0*/  SEL R7, R0, RZ, P1 ;  /* 0x000000ff00077207 */ /* 0x000fe40000800000 */
[----:B0-----:R-:W-:-:S03]  /*4bc0*/  LOP3.LUT R9, R6, R3, RZ, 0x3c, !PT ;  /* 0x0000000306097212 */ /* 0x001fc600078e3cff */
[----:B------:R-:W-:Y:S01]  /*4bd0*/  IMAD R11, R7, 0x8, R2 ;  /* 0x00000008070b7824 */ /* 0x000fe200078e0202 */
[----:B------:R-:W-:Y:S01]  /*4be0*/  SHF.L.U32 R6, R9, 0x1f, RZ ;  /* 0x0000001f09067819 */ /* 0x000fe200000006ff */
[----:B-1----:R-:W-:Y:S06]  /*4bf0*/  @!P0 BRA `(.L_x_68) ;  /* 0x0000000000f48947 */ /* 0x002fec0003800000 */
.L_x_81:
[----:B------:R-:W1:Y:S01]  /*4c00*/  SYNCS.PHASECHK.TRANS64.TRYWAIT P0, [R11+URZ], R6 ;  /* 0x000000060b0075a7 */ /* 0x000e62000800017f */
[----:B------:R-:W-:-:S05]  /*4c10*/  VIADD R0, R7, 0x1 ;  /* 0x0000000107007836 */ /* 0x000fca0000000000 */
[----:B------:R-:W-:-:S04]  /*4c20*/  ISETP.NE.AND P1, PT, R0, 0x6, PT ;  /* 0x000000060000780c */ /* 0x000fc80003f25270 */
[----:B------:R-:W-:Y:S02]  /*4c30*/  SEL R4, RZ, 0x1, P1 ;  /* 0x00000001ff047807 */ /* 0x000fe40000800000 */
[----:B------:R-:W-:Y:S02]  /*4c40*/  SEL R3, R0, RZ, P1 ;  /* 0x000000ff00037207 */ /* 0x000fe40000800000 */
[----:B------:R-:W-:Y:S01]  /*4c50*/  LOP3.LUT R0, R9, R4, RZ, 0x3c, !PT ;  /* 0x0000000409007212 */ /* 0x000fe200078e3cff */
[----:B-1----:R-:W-:Y:S06]  /*4c60*/  @!P0 BRA `(.L_x_69) ;  /* 0x0000000000ec8947 */ /* 0x002fec0003800000 */
.L_x_82:
[----:B------:R-:W-:Y:S01]  /*4c70*/  IMAD R3, R3, 0x8, R2 ;  /* 0x0000000803037824 */ /* 0x000fe200078e0202 */
[----:B------:R-:W-:-:S07]  /*4c80*/  SHF.L.U32 R0, R0, 0x1f, RZ ;  /* 0x0000001f00007819 */ /* 0x000fce00000006ff */
.L_x_70:
[----:B--2---:R2:W3:Y:S02]  /*4c90*/  SYNCS.PHASECHK.TRANS64.TRYWAIT P0, [R3+URZ], R0 ;  /* 0x00000000030075a7 */ /* 0x0044e4000800017f */
[----:B---3--:R-:W-:Y:S05]  /*4ca0*/  @!P0 NANOSLEEP.SYNCS 0x989680 ;  /* 0x009896800000895d */ /* 0x008fea0003900000 */
[----:B------:R-:W3:Y:S02]  /*4cb0*/  @!P0 SYNCS.PHASECHK.TRANS64 P0, [R3+URZ], R0 ;  /* 0x00000000030085a7 */ /* 0x000ee4000800007f */
[----:B---3--:R-:W-:Y:S05]  /*4cc0*/  @!P0 BRA `(.L_x_70) ;  /* 0xfffffffc00f08947 */ /* 0x008fea000383ffff */
.L_x_63:
[----:B------:R-:W-:Y:S05]  /*4cd0*/  BSYNC B0 ;  /* 0x0000000000007941 */ /* 0x000fea0003800000 */
.L_x_62:
[----:B------:R-:W-:Y:S05]  /*4ce0*/  EXIT ;  /* 0x000000000000794d */ /* 0x000fea0003800000 */
.L_x_17:
[----:B-1----:R1:W2:Y:S02]  /*4cf0*/  SYNCS.PHASECHK.TRANS64.TRYWAIT P1, [R3+URZ], R0 ;  /* 0x00000000030075a7 */ /* 0x0022a4000802017f */
[----:B--2---:R-:W-:Y:S05]  /*4d00*/  @!P1 NANOSLEEP.SYNCS 0x989680 ;  /* 0x009896800000995d */ /* 0x004fea0003900000 */
[----:B------:R-:W2:Y:S02]  /*4d10*/  @!P1 SYNCS.PHASECHK.TRANS64 P1, [R3+URZ], R0 ;  /* 0x00000000030095a7 */ /* 0x000ea4000802007f */
[----:B--2---:R-:W-:Y:S05]  /*4d20*/  @!P1 BRA `(.L_x_17) ;  /* 0xfffffffc00f09947 */ /* 0x004fea000383ffff */
[----:B------:R-:W-:Y:S05]  /*4d30*/  BRA `(.L_x_16) ;  /* 0xffffffc400d87947 */ /* 0x000fea000383ffff */
.L_x_22:
[----:B-1----:R1:W2:Y:S02]  /*4d40*/  SYNCS.PHASECHK.TRANS64.TRYWAIT P1, [R4+URZ], R3 ;  /* 0x00000003040075a7 */ /* 0x0022a4000802017f */
[----:B--2---:R-:W-:Y:S05]  /*4d50*/  @!P1 NANOSLEEP.SYNCS 0x989680 ;  /* 0x009896800000995d */ /* 0x004fea0003900000 */
[----:B------:R-:W2:Y:S02]  /*4d60*/  @!P1 SYNCS.PHASECHK.TRANS64 P1, [R4+URZ], R3 ;  /* 0x00000003040095a7 */ /* 0x000ea4000802007f */
[----:B--2---:R-:W-:Y:S05]  /*4d70*/  @!P1 BRA `(.L_x_22) ;  /* 0xfffffffc00f09947 */ /* 0x004fea000383ffff */
[----:B------:R-:W-:Y:S05]  /*4d80*/  BRA `(.L_x_21) ;  /* 0xffffffcc00147947 */ /* 0x000fea000383ffff */
.L_x_49:
[----:B------:R-:W-:Y:S01]  /*4d90*/  BSSY B1, `(.L_x_71) ;  /* 0x0000006000017945 */ /* 0x000fe20003800000 */
[----:B------:R-:W-:-:S07]  /*4da0*/  IMAD.MOV.U32 R15, RZ, RZ, -0x1 ;  /* 0xffffffffff0f7424 */ /* 0x000fce00078e00ff */
[----:B------:R-:W-:Y:S05]  /*4db0*/  WARPSYNC.COLLECTIVE R15, `(.L_x_72) ;  /* 0x000000000f0c7348 */ /* 0x000fea0003c00000 */
[----:B------:R-:W-:Y:S02]  /*4dc0*/  ELECT P6, UR62, PT ;  /* 0x00000000003e782f */ /* 0x000fe400038c0000 */
[----:B------:R-:W-:Y:S01]  /*4dd0*/  MOV R14, UR62 ;  /* 0x0000003e000e7c02 */ /* 0x000fe20008000f00 */
[----:B------:R-:W-:Y:S10]  /*4de0*/  ENDCOLLECTIVE ;  /* 0x000000000000791b */ /* 0x000ff40003800000 */
.L_x_72:
[----:B------:R-:W-:Y:S05]  /*4df0*/  BSYNC B1 ;  /* 0x0000000000017941 */ /* 0x000fea0003800000 */
.L_x_71:
[----:B------:R-:W-:Y:S05]  /*4e00*/  BRA `(.L_x_73) ;  /* 0xffffffec00f47947 */ /* 0x000fea000383ffff */
.L_x_52:
[----:B-1----:R1:W2:Y:S02]  /*4e10*/  SYNCS.PHASECHK.TRANS64.TRYWAIT P1, [R14+URZ+0x30], R5 ;  /* 0x000030050e0075a7 */ /* 0x0022a4000802017f */
[----:B--2---:R-:W-:Y:S05]  /*4e20*/  @!P1 NANOSLEEP.SYNCS 0x989680 ;  /* 0x009896800000995d */ /* 0x004fea0003900000 */
[----:B------:R-:W2:Y:S02]  /*4e30*/  @!P1 SYNCS.PHASECHK.TRANS64 P1, [R14+URZ+0x30], R5 ;  /* 0x000030050e0095a7 */ /* 0x000ea4000802007f */
[----:B--2---:R-:W-:Y:S05]  /*4e40*/  @!P1 BRA `(.L_x_52) ;  /* 0xfffffffc00f09947 */ /* 0x004fea000383ffff */
[----:B------:R-:W-:Y:S05]  /*4e50*/  BRA `(.L_x_74) ;  /* 0xfffffff000287947 */ /* 0x000fea000383ffff */
.L_x_61:
[----:B------:R-:W-:Y:S01]  /*4e60*/  BSSY B0, `(.L_x_75) ;  /* 0x0000006000007945 */ /* 0x000fe20003800000 */
[----:B------:R-:W-:-:S07]  /*4e70*/  IMAD.MOV.U32 R15, RZ, RZ, -0x1 ;  /* 0xffffffffff0f7424 */ /* 0x000fce00078e00ff */
[----:B------:R-:W-:Y:S05]  /*4e80*/  WARPSYNC.COLLECTIVE R15, `(.L_x_76) ;  /* 0x000000000f0c7348 */ /* 0x000fea0003c00000 */
[----:B------:R-:W-:Y:S02]  /*4e90*/  ELECT P6, UR62, PT ;  /* 0x00000000003e782f */ /* 0x000fe400038c0000 */
[----:B------:R-:W-:Y:S01]  /*4ea0*/  MOV R14, UR62 ;  /* 0x0000003e000e7c02 */ /* 0x000fe20008000f00 */
[----:B------:R-:W-:Y:S10]  /*4eb0*/  ENDCOLLECTIVE ;  /* 0x000000000000791b */ /* 0x000ff40003800000 */
.L_x_76:
[----:B------:R-:W-:Y:S05]  /*4ec0*/  BSYNC B0 ;  /* 0x0000000000007941 */ /* 0x000fea0003800000 */
.L_x_75:
[----:B------:R-:W-:Y:S05]  /*4ed0*/  BRA `(.L_x_77) ;  /* 0xfffffff800887947 */ /* 0x000fea000383ffff */
.L_x_65:
[----:B0-----:R0:W1:Y:S02]  /*4ee0*/  SYNCS.PHASECHK.TRANS64.TRYWAIT P0, [R7+URZ], R4 ;  /* 0x00000004070075a7 */ /* 0x001064000800017f */
[----:B-1----:R-:W-:Y:S05]  /*4ef0*/  @!P0 NANOSLEEP.SYNCS 0x989680 ;  /* 0x009896800000895d */ /* 0x002fea0003900000 */
[----:B------:R-:W1:Y:S02]  /*4f00*/  @!P0 SYNCS.PHASECHK.TRANS64 P0, [R7+URZ], R4 ;  /* 0x00000004070085a7 */ /* 0x000e64000800007f */
[----:B-1----:R-:W-:Y:S05]  /*4f10*/  @!P0 BRA `(.L_x_65) ;  /* 0xfffffffc00f08947 */ /* 0x002fea000383ffff */
[----:B------:R-:W-:Y:S05]  /*4f20*/  BRA `(.L_x_78) ;  /* 0xfffffff800c87947 */ /* 0x000fea000383ffff */
.L_x_66:
[----:B0-----:R0:W1:Y:S02]  /*4f30*/  SYNCS.PHASECHK.TRANS64.TRYWAIT P0, [R8+URZ], R5 ;  /* 0x00000005080075a7 */ /* 0x001064000800017f */
[----:B-1----:R-:W-:Y:S05]  /*4f40*/  @!P0 NANOSLEEP.SYNCS 0x989680 ;  /* 0x009896800000895d */ /* 0x002fea0003900000 */
[----:B------:R-:W1:Y:S02]  /*4f50*/  @!P0 SYNCS.PHASECHK.TRANS64 P0, [R8+URZ], R5 ;  /* 0x00000005080085a7 */ /* 0x000e64000800007f */
[----:B-1----:R-:W-:Y:S05]  /*4f60*/  @!P0 BRA `(.L_x_66) ;  /* 0xfffffffc00f08947 */ /* 0x002fea000383ffff */
[----:B------:R-:W-:Y:S05]  /*4f70*/  BRA `(.L_x_79) ;  /* 0xfffffff800d87947 */ /* 0x000fea000383ffff */
.L_x_67:
[----:B0-----:R0:W1:Y:S02]  /*4f80*/  SYNCS.PHASECHK.TRANS64.TRYWAIT P0, [R9+URZ], R4 ;  /* 0x00000004090075a7 */ /* 0x001064000800017f */
[----:B-1----:R-:W-:Y:S05]  /*4f90*/  @!P0 NANOSLEEP.SYNCS 0x989680 ;  /* 0x009896800000895d */ /* 0x002fea0003900000 */
[----:B------:R-:W1:Y:S02]  /*4fa0*/  @!P0 SYNCS.PHASECHK.TRANS64 P0, [R9+URZ], R4 ;  /* 0x00000004090085a7 */ /* 0x000e64000800007f */
[----:B-1----:R-:W-:Y:S05]  /*4fb0*/  @!P0 BRA `(.L_x_67) ;  /* 0xfffffffc00f08947 */ /* 0x002fea000383ffff */
[----:B------:R-:W-:Y:S05]  /*4fc0*/  BRA `(.L_x_80) ;  /* 0xfffffff800e87947 */ /* 0x000fea000383ffff */
.L_x_68:
[----:B0-----:R0:W1:Y:S02]  /*4fd0*/  SYNCS.PHASECHK.TRANS64.TRYWAIT P0, [R8+URZ], R5 ;  /* 0x00000005080075a7 */ /* 0x001064000800017f */
[----:B-1----:R-:W-:Y:S05]  /*4fe0*/  @!P0 NANOSLEEP.SYNCS 0x989680 ;  /* 0x009896800000895d */ /* 0x002fea0003900000 */
[----:B------:R-:W1:Y:S02]  /*4ff0*/  @!P0 SYNCS.PHASECHK.TRANS64 P0, [R8+URZ], R5 ;  /* 0x00000005080085a7 */ /* 0x000e64000800007f */
[----:B-1----:R-:W-:Y:S05]  /*5000*/  @!P0 BRA `(.L_x_68) ;  /* 0xfffffffc00f08947 */ /* 0x002fea000383ffff */
[----:B------:R-:W-:Y:S05]  /*5010*/  BRA `(.L_x_81) ;  /* 0xfffffff800f87947 */ /* 0x000fea000383ffff */
.L_x_69:
[----:B-1----:R1:W2:Y:S02]  /*5020*/  SYNCS.PHASECHK.TRANS64.TRYWAIT P0, [R11+URZ], R6 ;  /* 0x000000060b0075a7 */ /* 0x0022a4000800017f */
[----:B--2---:R-:W-:Y:S05]  /*5030*/  @!P0 NANOSLEEP.SYNCS 0x989680 ;  /* 0x009896800000895d */ /* 0x004fea0003900000 */
[----:B------:R-:W2:Y:S02]  /*5040*/  @!P0 SYNCS.PHASECHK.TRANS64 P0, [R11+URZ], R6 ;  /* 0x000000060b0085a7 */ /* 0x000ea4000800007f */
[----:B--2---:R-:W-:Y:S05]  /*5050*/  @!P0 BRA `(.L_x_69) ;  /* 0xfffffffc00f08947 */ /* 0x004fea000383ffff */
[----:B------:R-:W-:Y:S05]  /*5060*/  BRA `(.L_x_82) ;  /* 0xfffffffc00007947 */ /* 0x000fea000383ffff */
.L_x_83:
[----:B------:R-:W-:-:S00]  /*5070*/  BRA `(.L_x_83) ;  /* 0xfffffffc00fc7947 */ /* 0x000fc0000383ffff */
[----:B------:R-:W-:-:S00]  /*5080*/  NOP ;  /* 0x0000000000007918 */ /* 0x000fc00000000000 */
[----:B------:R-:W-:-:S00]  /*5090*/  NOP ;  /* 0x0000000000007918 */ /* 0x000fc00000000000 */
[----:B------:R-:W-:-:S00]  /*50a0*/  NOP ;  /* 0x0000000000007918 */ /* 0x000fc00000000000 */
[----:B------:R-:W-:-:S00]  /*50b0*/  NOP ;  /* 0x0000000000007918 */ /* 0x000fc00000000000 */
[----:B------:R-:W-:-:S00]  /*50c0*/  NOP ;  /* 0x0000000000007918 */ /* 0x000fc00000000000 */
[----:B------:R-:W-:-:S00]  /*50d0*/  NOP ;  /* 0x0000000000007918 */ /* 0x000fc00000000000 */
[----:B------:R-:W-:-:S00]  /*50e0*/  NOP ;  /* 0x0000000000007918 */ /* 0x000fc00000000000 */
[----:B------:R-:W-:-:S00]  /*50f0*/  NOP ;  /* 0x0000000000007918 */ /* 0x000fc00000000000 */
.L_x_84:


//--------------------- .nv.global.init           --------------------------
	.section	.nv.global.init,"aw",@progbits
.nv.global.init:
	.type		$str$22,@object
	.size		$str$22,($str$23 - $str$22)
$str$22:
        /*0000*/ 	.byte	0x6b, 0x5f, 0x74, 0x69, 0x6c, 0x65, 0x5f, 0x63, 0x6f, 0x75, 0x6e, 0x74, 0x20, 0x3e, 0x3d, 0x20
        /*0010*/ 	.byte	0x31, 0x00
	.type		$str$23,@object
	.size		$str$23,(__unnamed_1 - $str$23)
$str$23:
        /*0012*/ 	.byte	0x2f, 0x74, 0x6d, 0x70, 0x2f, 0x63, 0x75, 0x74, 0x6c, 0x61, 0x73, 0x73, 0x5f, 0x73, 0x77, 0x65
        /*0022*/ 	.byte	0x65, 0x70, 0x5f, 0x73, 0x72, 0x63, 0x2f, 0x69, 0x6e, 0x63, 0x6c, 0x75, 0x64, 0x65, 0x2f, 0x63
        /*0032*/ 	.byte	0x75, 0x74, 0x6c, 0x61, 0x73, 0x73, 0x2f, 0x67, 0x65, 0x6d, 0x6d, 0x2f, 0x63, 0x6f, 0x6c, 0x6c
        /*0042*/ 	.byte	0x65, 0x63, 0x74, 0x69, 0x76, 0x65, 0x2f, 0x73, 0x6d, 0x39, 0x30, 0x5f, 0x6d, 0x6d, 0x61, 0x5f
        /*0052*/ 	.byte	0x74, 0x6d, 0x61, 0x5f, 0x67, 0x6d, 0x6d, 0x61, 0x5f, 0x73, 0x73, 0x5f, 0x77, 0x61, 0x72, 0x70
        /*0062*/ 	.byte	0x73, 0x70, 0x65, 0x63, 0x69, 0x61, 0x6c, 0x69, 0x7a, 0x65, 0x64, 0x2e, 0x68, 0x70, 0x70, 0x00
	.type		__unnamed_1,@object
	.size		__unnamed_1,(.L_0 - __unnamed_1)
__unnamed_1:
        /*0072*/ 	.byte	0x76, 0x6f, 0x69, 0x64, 0x20, 0x63, 0x75, 0x74, 0x6c, 0x61, 0x73, 0x73, 0x3a, 0x3a, 0x67, 0x65
        /* <DEDUP_REMOVED lines=179> */
        /*0bb2*/ 	.byte	0x69, 0x74, 0x79, 0x5d, 0x00
.L_0:


//--------------------- .nv.shared._ZN7cutlass13device_kernelINS_4gemm6kernel13GemmUniversalIN4cute5tupleIJiiiiEEENS1_10collective13CollectiveMmaINS1_34MainloopSm90TmaGmmaWarpSpecializedILi6ENS5_IJNS4_1CILi1EEESB_SB_EEENS1_35KernelTmaWarpSpecializedCooperativeEEENS5_IJNSA_ILi256EEENSA_ILi8EEENSA_ILi64EEEEEENS_6half_tENS5_IJlSB_lEEESJ_SK_NS4_8TiledMMAINS4_8MMA_AtomIJNS4_4SM904GMMA24MMA_64x8x16_F32F16F16_SSILNSO_5MajorE0ELSQ_0ELNSO_7ScaleInE1ELSR_1EEEEEENS4_6LayoutINS5_IJNSA_ILi2EEESB_SB_EEENS5_IJSB_NSA_ILi0EEESX_EEEEENS5_IJNS4_10UnderscoreES10_S10_EEEEENS4_13SM90_TMA_LOADENS4_14ComposedLayoutINS4_7SwizzleILi3ELi4ELi3EEENS4_18smem_ptr_flag_bitsILi16EEENSU_INS5_IJSG_SH_EEENS5_IJSH_SB_EEEEEEEvNS4_8identityES13_S1C_vS1D_EENS_8epilogue10collective6detail29Sm90TmaWarpSpecializedAdapterINS1G_15DefaultEpilogueISJ_SK_SK_NS1F_6thread17LinearCombinationISJ_Li1EffLNS1K_9ScaleType4KindE0ELNS_15FloatRoundStyleE2ESJ_EENS1_15EpilogueDefaultEEEEEvvEEEEvNT_6ParamsE --------------------------
	.section	.nv.shared._ZN7cutlass13device_kernelINS_4gemm6kernel13GemmUniversalIN4cute5tupleIJiiiiEEENS1_10collective13CollectiveMmaINS1_34MainloopSm90TmaGmmaWarpSpecializedILi6ENS5_IJNS4_1CILi1EEESB_SB_EEENS1_35KernelTmaWarpSpecializedCooperativeEEENS5_IJNSA_ILi256EEENSA_ILi8EEENSA_ILi64EEEEEENS_6half_tENS5_IJlSB_lEEESJ_SK_NS4_8TiledMMAINS4_8MMA_AtomIJNS4_4SM904GMMA24MMA_64x8x16_F32F16F16_SSILNSO_5MajorE0ELSQ_0ELNSO_7ScaleInE1ELSR_1EEEEEENS4_6LayoutINS5_IJNSA_ILi2EEESB_SB_EEENS5_IJSB_NSA_ILi0EEESX_EEEEENS5_IJNS4_10UnderscoreES10_S10_EEEEENS4_13SM90_TMA_LOADENS4_14ComposedLayoutINS4_7SwizzleILi3ELi4ELi3EEENS4_18smem_ptr_flag_bitsILi16EEENSU_INS5_IJSG_SH_EEENS5_IJSH_SB_EEEEEEEvNS4_8identityES13_S1C_vS1D_EENS_8epilogue10collective6detail29Sm90TmaWarpSpecializedAdapterINS1G_15DefaultEpilogueISJ_SK_SK_NS1F_6thread17LinearCombinationISJ_Li1EffLNS1K_9ScaleType4KindE0ELNS_15FloatRoundStyleE2ESJ_EENS1_15EpilogueDefaultEEEEEvvEEEEvNT_6ParamsE,"aw",@nobits
	.sectionflags	@""
	.align	16
	.zero		1024


//--------------------- .nv.shared.reserved.0     --------------------------
	.section	.nv.shared.reserved.0,"aw",@nobits
	.weak		__nv_reservedSMEM_offset_0_alias
	.size		__nv_reservedSMEM_offset_0_alias, 0, 0
	.other		__nv_reservedSMEM_offset_0_alias,@"STO_CUDA_RESERVED_SHARED STV_DEFAULT"
__nv_reservedSMEM_offset_0_alias:
	.zero		0


//--------------------- .nv.global                --------------------------
	.section	.nv.global,"aw",@nobits
.nv.global:
	.type		_ZN39_INTERNAL_8982ad5d_4_k_cu_78284ba3_81594cute1_E,@object
	.size		_ZN39_INTERNAL_8982ad5d_4_k_cu_78284ba3_81594cute1_E,(_ZN39_INTERNAL_8982ad5d_4_k_cu_78284ba3_81594cuda3std3__45__cpo6cbeginE - _ZN39_INTERNAL_8982ad5d_4_k_cu_78284ba3_81594cute1_E)
_ZN39_INTERNAL_8982ad5d_4_k_cu_78284ba3_81594cute1_E:
	.zero		1
	.type		_ZN39_INTERNAL_8982ad5d_4_k_cu_78284ba3_81594cuda3std3__45__cpo6cbeginE,@object
	.size		_ZN39_INTERNAL_8982ad5d_4_k_cu_78284ba3_81594cuda3std3__45__cpo6cbeginE,(_ZN39_INTERNAL_8982ad5d_4_k_cu_78284ba3_81594cuda3std3__48in_placeE - _ZN39_INTERNAL_8982ad5d_4_k_cu_78284ba3_81594cuda3std3__45__cpo6cbeginE)
_ZN39_INTERNAL_8982ad5d_4_k_cu_78284ba3_81594cuda3std3__45__cpo6cbeginE:
	.zero		1
	.type		_ZN39_INTERNAL_8982ad5d_4_k_cu_78284ba3_81594cuda3std3__48in_placeE,@object
	.size		_ZN39_INTERNAL_8982ad5d_4_k_cu_78284ba3_81594cuda3std3__48in_placeE,(_ZN39_INTERNAL_8982ad5d_4_k_cu_78284ba3_81594cuda3std6ranges3__45__cpo9iter_moveE - _ZN39_INTERNAL_8982ad5d_4_k_cu_78284ba3_81594cuda3std3__48in_placeE)
_ZN39_INTERNAL_8982ad5d_4_k_cu_78284ba3_81594cuda3std3__48in_placeE:
	.zero		1
	.type		_ZN39_INTERNAL_8982ad5d_4_k_cu_78284ba3_81594cuda3std6ranges3__45__cpo9iter_moveE,@object
	.size		_ZN39_INTERNAL_8982ad5d_4_k_cu_78284ba3_81594cuda3std6ranges3__45__cpo9iter_moveE,(_ZN39_INTERNAL_8982ad5d_4_k_cu_78284ba3_81594cuda3std3__45__cpo5beginE - _ZN39_INTERNAL_8982ad5d_4_k_cu_78284ba3_81594cuda3std6ranges3__45__cpo9iter_moveE)
_ZN39_INTERNAL_8982ad5d_4_k_cu_78284ba3_81594cuda3std6ranges3__45__cpo9iter_moveE:
	.zero		1
	.type		_ZN39_INTERNAL_8982ad5d_4_k_cu_78284ba3_81594cuda3std3__45__cpo5beginE,@object
	.size		_ZN39_INTERNAL_8982ad5d_4_k_cu_78284ba3_81594cuda3std3__45__cpo5beginE,(_ZN39_INTERNAL_8982ad5d_4_k_cu_78284ba3_81594cuda3std3__441_GLOBAL__N__8982ad5d_4_k_cu_78284ba3_81596ignoreE - _ZN39_INTERNAL_8982ad5d_4_k_cu_78284ba3_81594cuda3std3__45__cpo5beginE)
_ZN39_INTERNAL_8982ad5d_4_k_cu_78284ba3_81594cuda3std3__45__cpo5beginE:
	.zero		1
	.type		_ZN39_INTERNAL_8982ad5d_4_k_cu_78284ba3_81594cuda3std3__441_GLOBAL__N__8982ad5d_4_k_cu_78284ba3_81596ignoreE,@object
	.size		_ZN39_INTERNAL_8982ad5d_4_k_cu_78284ba3_81594cuda3std3__441_GLOBAL__N__8982ad5d_4_k_cu_78284ba3_81596ignoreE,(_ZN39_INTERNAL_8982ad5d_4_k_cu_78284ba3_81594cute7productE - _ZN39_INTERNAL_8982ad5d_4_k_cu_78284ba3_81594cuda3std3__441_GLOBAL__N__8982ad5d_4_k_cu_78284ba3_81596ignoreE)
_ZN39_INTERNAL_8982ad5d_4_k_cu_78284ba3_81594cuda3std3__441_GLOBAL__N__8982ad5d_4_k_cu_78284ba3_81596ignoreE:
	.zero		1
	.type		_ZN39_INTERNAL_8982ad5d_4_k_cu_78284ba3_81594cute7productE,@object
	.size		_ZN39_INTERNAL_8982ad5d_4_k_cu_78284ba3_81594cute7productE,(_ZN39_INTERNAL_8982ad5d_4_k_cu_78284ba3_81594cuda3std3__45__cpo3endE - _ZN39_INTERNAL_8982ad5d_4_k_cu_78284ba3_81594cute7productE)
_ZN39_INTERNAL_8982ad5d_4_k_cu_78284ba3_81594cute7productE:
	.zero		1
	.type		_ZN39_INTERNAL_8982ad5d_4_k_cu_78284ba3_81594cuda3std3__45__cpo3endE,@object
	.size		_ZN39_INTERNAL_8982ad5d_4_k_cu_78284ba3_81594cuda3std3__45__cpo3endE,(_ZN39_INTERNAL_8982ad5d_4_k_cu_78284ba3_81594cuda3std3__419piecewise_constructE - _ZN39_INTERNAL_8982ad5d_4_k_cu_78284ba3_81594cuda3std3__45__cpo3endE)
_ZN39_INTERNAL_8982ad5d_4_k_cu_78284ba3_81594cuda3std3__45__cpo3endE:
	.zero		1
	.type		_ZN39_INTERNAL_8982ad5d_4_k_cu_78284ba3_81594cuda3std3__419piecewise_constructE,@object
	.size		_ZN39_INTERNAL_8982ad5d_4_k_cu_78284ba3_81594cuda3std3__419piecewise_constructE,(_ZN39_INTERNAL_8982ad5d_4_k_cu_78284ba3_81594cuda3std3__45__cpo4cendE - _ZN39_INTERNAL_8982ad5d_4_k_cu_78284ba3_81594cuda3std3__419piecewise_constructE)
_ZN39_INTERNAL_8982ad5d_4_k_cu_78284ba3_81594cuda3std3__419piecewise_constructE:
	.zero		1
	.type		_ZN39_INTERNAL_8982ad5d_4_k_cu_78284ba3_81594cuda3std3__45__cpo4cendE,@object
	.size		_ZN39_INTERNAL_8982ad5d_4_k_cu_78284ba3_81594cuda3std3__45__cpo4cendE,(_ZN39_INTERNAL_8982ad5d_4_k_cu_78284ba3_81594cuda3std6ranges3__45__cpo4swapE - _ZN39_INTERNAL_8982ad5d_4_k_cu_78284ba3_81594cuda3std3__45__cpo4cendE)
_ZN39_INTERNAL_8982ad5d_4_k_cu_78284ba3_81594cuda3std3__45__cpo4cendE:
	.zero		1
	.type		_ZN39_INTERNAL_8982ad5d_4_k_cu_78284ba3_81594cuda3std6ranges3__45__cpo4swapE,@object
	.size		_ZN39_INTERNAL_8982ad5d_4_k_cu_78284ba3_81594cuda3std6ranges3__45__cpo4swapE,(.L_8 - _ZN39_INTERNAL_8982ad5d_4_k_cu_78284ba3_81594cuda3std6ranges3__45__cpo4swapE)
_ZN39_INTERNAL_8982ad5d_4_k_cu_78284ba3_81594cuda3std6ranges3__45__cpo4swapE:
	.zero		1
.L_8:


//--------------------- .nv.constant0._ZN7cutlass13device_kernelINS_4gemm6kernel13GemmUniversalIN4cute5tupleIJiiiiEEENS1_10collective13CollectiveMmaINS1_34MainloopSm90TmaGmmaWarpSpecializedILi6ENS5_IJNS4_1CILi1EEESB_SB_EEENS1_35KernelTmaWarpSpecializedCooperativeEEENS5_IJNSA_ILi256EEENSA_ILi8EEENSA_ILi64EEEEEENS_6half_tENS5_IJlSB_lEEESJ_SK_NS4_8TiledMMAINS4_8MMA_AtomIJNS4_4SM904GMMA24MMA_64x8x16_F32F16F16_SSILNSO_5MajorE0ELSQ_0ELNSO_7ScaleInE1ELSR_1EEEEEENS4_6LayoutINS5_IJNSA_ILi2EEESB_SB_EEENS5_IJSB_NSA_ILi0EEESX_EEEEENS5_IJNS4_10UnderscoreES10_S10_EEEEENS4_13SM90_TMA_LOADENS4_14ComposedLayoutINS4_7SwizzleILi3ELi4ELi3EEENS4_18smem_ptr_flag_bitsILi16EEENSU_INS5_IJSG_SH_EEENS5_IJSH_SB_EEEEEEEvNS4_8identityES13_S1C_vS1D_EENS_8epilogue10collective6detail29Sm90TmaWarpSpecializedAdapterINS1G_15DefaultEpilogueISJ_SK_SK_NS1F_6thread17LinearCombinationISJ_Li1EffLNS1K_9ScaleType4KindE0ELNS_15FloatRoundStyleE2ESJ_EENS1_15EpilogueDefaultEEEEEvvEEEEvNT_6ParamsE --------------------------
	.section	.nv.constant0._ZN7cutlass13device_kernelINS_4gemm6kernel13GemmUniversalIN4cute5tupleIJiiiiEEENS1_10collective13CollectiveMmaINS1_34MainloopSm90TmaGmmaWarpSpecializedILi6ENS5_IJNS4_1CILi1EEESB_SB_EEENS1_35KernelTmaWarpSpecializedCooperativeEEENS5_IJNSA_ILi256EEENSA_ILi8EEENSA_ILi64EEEEEENS_6half_tENS5_IJlSB_lEEESJ_SK_NS4_8TiledMMAINS4_8MMA_AtomIJNS4_4SM904GMMA24MMA_64x8x16_F32F16F16_SSILNSO_5MajorE0ELSQ_0ELNSO_7ScaleInE1ELSR_1EEEEEENS4_6LayoutINS5_IJNSA_ILi2EEESB_SB_EEENS5_IJSB_NSA_ILi0EEESX_EEEEENS5_IJNS4_10UnderscoreES10_S10_EEEEENS4_13SM90_TMA_LOADENS4_14ComposedLayoutINS4_7SwizzleILi3ELi4ELi3EEENS4_18smem_ptr_flag_bitsILi16EEENSU_INS5_IJSG_SH_EEENS5_IJSH_SB_EEEEEEEvNS4_8identityES13_S1C_vS1D_EENS_8epilogue10collective6detail29Sm90TmaWarpSpecializedAdapterINS1G_15DefaultEpilogueISJ_SK_SK_NS1F_6thread17LinearCombinationISJ_Li1EffLNS1K_9ScaleType4KindE0ELNS_15FloatRoundStyleE2ESJ_EENS1_15EpilogueDefaultEEEEEvvEEEEvNT_6ParamsE,"a",@progbits
	.sectionflags	@""
	.align	4
.nv.constant0._ZN7cutlass13device_kernelINS_4gemm6kernel13GemmUniversalIN4cute5tupleIJiiiiEEENS1_10collective13CollectiveMmaINS1_34MainloopSm90TmaGmmaWarpSpecializedILi6ENS5_IJNS4_1CILi1EEESB_SB_EEENS1_35KernelTmaWarpSpecializedCooperativeEEENS5_IJNSA_ILi256EEENSA_ILi8EEENSA_ILi64EEEEEENS_6half_tENS5_IJlSB_lEEESJ_SK_NS4_8TiledMMAINS4_8MMA_AtomIJNS4_4SM904GMMA24MMA_64x8x16_F32F16F16_SSILNSO_5MajorE0ELSQ_0ELNSO_7ScaleInE1ELSR_1EEEEEENS4_6LayoutINS5_IJNSA_ILi2EEESB_SB_EEENS5_IJSB_NSA_ILi0EEESX_EEEEENS5_IJNS4_10UnderscoreES10_S10_EEEEENS4_13SM90_TMA_LOADENS4_14ComposedLayoutINS4_7SwizzleILi3ELi4ELi3EEENS4_18smem_ptr_flag_bitsILi16EEENSU_INS5_IJSG_SH_EEENS5_IJSH_SB_EEEEEEEvNS4_8identityES13_S1C_vS1D_EENS_8epilogue10collective6detail29Sm90TmaWarpSpecializedAdapterINS1G_15DefaultEpilogueISJ_SK_SK_NS1F_6thread17LinearCombinationISJ_Li1EffLNS1K_9ScaleType4KindE0ELNS_15FloatRoundStyleE2ESJ_EENS1_15EpilogueDefaultEEEEEvvEEEEvNT_6ParamsE:
	.zero		1664


//--------------------- SYMBOLS --------------------------

	.type		.nv.reservedSmem.offset0,@object
	.size		.nv.reservedSmem.offset0,0x4
	.type		__assertfail,@function
